	.target	sm_100a

	.elftype	@"ET_EXEC"


//--------------------- .note.nv.tkinfo           --------------------------
	.section	.note.nv.tkinfo,"",@"SHT_NOTE"
	.sectionflags	@"SHF_NOTE_NV_TKINFO"
	.tkinfo
        /*0018*/ 	.word	0x00000002
        /*0030*/ 	.string	""
        /*0030*/ 	.string	"ptxas"
        /*0030*/ 	.string	"Cuda compilation tools, release 13.0, V13.0.88"
        /*0030*/ 	.string	"Build cuda_13.0.r13.0/compiler.36424714_0"
        /*0030*/ 	.string	"-arch sm_100a -m 64 "



//--------------------- .note.nv.cuinfo           --------------------------
	.section	.note.nv.cuinfo,"",@"SHT_NOTE"
	.sectionflags	@"SHF_NOTE_NV_CUINFO"
        /*0018*/ 	.short	0x0002
        /*001a*/ 	.short	0x0064
        /*001c*/ 	.short	0x0082
	.zero		2


//--------------------- .nv.info                  --------------------------
	.section	.nv.info,"",@"SHT_CUDA_INFO"
	.align	4


	//----- nvinfo : EIATTR_REGCOUNT
	.align		4
        /*0000*/ 	.byte	0x04, 0x2f
        /*0002*/ 	.short	(.L_19 - .L_18)
	.align		4
.L_18:
        /*0004*/ 	.word	index@(_ZN7cutlass13device_kernelINS_4gemm6kernel13GemmUniversalIN4cute5tupleIJiiiiEEENS1_10collective13CollectiveMmaINS1_35MainloopSm100TmaUmmaWarpSpecializedILi4ELi2ELi4ENS5_IJNS4_1CILi2EEESB_NSA_ILi1EEEEEEEENS5_IJNSA_ILi128EEENSA_ILi256EEESF_EEENS_6half_tENS5_IJlSC_lEEESI_SJ_NS4_8TiledMMAINS4_8MMA_AtomIJNS4_26SM100_MMA_F16BF16_2x1SM_SSISI_SI_fLi128ELi256ELNS4_4UMMA5MajorE0ELSO_0ELNSN_7ScaleInE0ELSP_0EEEEEENS4_6LayoutINS5_IJSC_SC_SC_EEENS5_IJNSA_ILi0EEESU_SU_EEEEENS5_IJNS4_10UnderscoreESX_SX_EEEEENS4_28SM100_TMA_2SM_LOAD_MULTICASTENS4_14ComposedLayoutINS4_7SwizzleILi3ELi4ELi3EEENS4_18smem_ptr_flag_bitsILi16EEENSS_INS5_IJNSA_ILi8EEENSA_ILi64EEEEEENS5_IJS17_SC_EEEEEEEvNS4_8identityENS4_18SM100_TMA_2SM_LOADES1B_vS1C_EENS_8epilogue10collective18CollectiveEpilogueINS1F_23Sm100TmaWarpSpecializedILi4ELi2ELi32ELb1ELb0EEEJNS5_IJS17_SG_SF_EEENS5_IJNSS_IS17_SC_EENSS_INS5_IJNSA_ILi32EEESB_EEENS5_IJSC_SF_EEEEEEEESI_SJ_SI_SJ_NS1F_6fusion15FusionCallbacksIS1J_NS1R_17LinearCombinationISI_fSI_fLNS_15FloatRoundStyleE2EEES1K_S1Q_JEEENS4_5SM1004TMEM4LOAD26SM100_TMEM_LOAD_32dp32b32xENS4_13SM90_TMA_LOADENS11_INS12_ILi2ELi4ELi3EEES15_NSS_INS5_IJS16_S1M_EEENS5_IJS1M_SC_EEEEEEENS4_39AutoVectorizingCopyWithAssumedAlignmentILi128EEENS4_14SM90_TMA_STOREES26_S28_S28_EEEvvEEEEvNT_6ParamsE)
        /*0008*/ 	.word	0x00000076


	//----- nvinfo : EIATTR_FRAME_SIZE
	.align		4
.L_19:
        /*000c*/ 	.byte	0x04, 0x11
        /*000e*/ 	.short	(.L_21 - .L_20)
	.align		4
.L_20:
        /*0010*/ 	.word	index@($__internal_2_$__cuda_sm10x_tcgen05_guardrail_trap_unallocated_columns_being_dealloced)
        /*0014*/ 	.word	0x00000000


	//----- nvinfo : EIATTR_FRAME_SIZE
	.align		4
.L_21:
        /*0018*/ 	.byte	0x04, 0x11
        /*001a*/ 	.short	(.L_23 - .L_22)
	.align		4
.L_22:
        /*001c*/ 	.word	index@($__internal_1_$__cuda_sm10x_tcgen05_guardrail_trap_phase_invalid_during_alloc)
        /*0020*/ 	.word	0x00000000


	//----- nvinfo : EIATTR_FRAME_SIZE
	.align		4
.L_23:
        /*0024*/ 	.byte	0x04, 0x11
        /*0026*/ 	.short	(.L_25 - .L_24)
	.align		4
.L_24:
        /*0028*/ 	.word	index@($__internal_0_$__cuda_sm10x_tcgen05_guardrail_trap_col_being_dealloced_not_returned_by_alloc)
        /*002c*/ 	.word	0x00000000


	//----- nvinfo : EIATTR_FRAME_SIZE
	.align		4
.L_25:
        /*0030*/ 	.byte	0x04, 0x11
        /*0032*/ 	.short	(.L_27 - .L_26)
	.align		4
.L_26:
        /*0034*/ 	.word	index@(_ZN7cutlass13device_kernelINS_4gemm6kernel13GemmUniversalIN4cute5tupleIJiiiiEEENS1_10collective13CollectiveMmaINS1_35MainloopSm100TmaUmmaWarpSpecializedILi4ELi2ELi4ENS5_IJNS4_1CILi2EEESB_NSA_ILi1EEEEEEEENS5_IJNSA_ILi128EEENSA_ILi256EEESF_EEENS_6half_tENS5_IJlSC_lEEESI_SJ_NS4_8TiledMMAINS4_8MMA_AtomIJNS4_26SM100_MMA_F16BF16_2x1SM_SSISI_SI_fLi128ELi256ELNS4_4UMMA5MajorE0ELSO_0ELNSN_7ScaleInE0ELSP_0EEEEEENS4_6LayoutINS5_IJSC_SC_SC_EEENS5_IJNSA_ILi0EEESU_SU_EEEEENS5_IJNS4_10UnderscoreESX_SX_EEEEENS4_28SM100_TMA_2SM_LOAD_MULTICASTENS4_14ComposedLayoutINS4_7SwizzleILi3ELi4ELi3EEENS4_18smem_ptr_flag_bitsILi16EEENSS_INS5_IJNSA_ILi8EEENSA_ILi64EEEEEENS5_IJS17_SC_EEEEEEEvNS4_8identityENS4_18SM100_TMA_2SM_LOADES1B_vS1C_EENS_8epilogue10collective18CollectiveEpilogueINS1F_23Sm100TmaWarpSpecializedILi4ELi2ELi32ELb1ELb0EEEJNS5_IJS17_SG_SF_EEENS5_IJNSS_IS17_SC_EENSS_INS5_IJNSA_ILi32EEESB_EEENS5_IJSC_SF_EEEEEEEESI_SJ_SI_SJ_NS1F_6fusion15FusionCallbacksIS1J_NS1R_17LinearCombinationISI_fSI_fLNS_15FloatRoundStyleE2EEES1K_S1Q_JEEENS4_5SM1004TMEM4LOAD26SM100_TMEM_LOAD_32dp32b32xENS4_13SM90_TMA_LOADENS11_INS12_ILi2ELi4ELi3EEES15_NSS_INS5_IJS16_S1M_EEENS5_IJS1M_SC_EEEEEEENS4_39AutoVectorizingCopyWithAssumedAlignmentILi128EEENS4_14SM90_TMA_STOREES26_S28_S28_EEEvvEEEEvNT_6ParamsE)
        /*0038*/ 	.word	0x00000000


	//----- nvinfo : EIATTR_MIN_STACK_SIZE
	.align		4
.L_27:
        /*003c*/ 	.byte	0x04, 0x12
        /*003e*/ 	.short	(.L_29 - .L_28)
	.align		4
.L_28:
        /*0040*/ 	.word	index@(_ZN7cutlass13device_kernelINS_4gemm6kernel13GemmUniversalIN4cute5tupleIJiiiiEEENS1_10collective13CollectiveMmaINS1_35MainloopSm100TmaUmmaWarpSpecializedILi4ELi2ELi4ENS5_IJNS4_1CILi2EEESB_NSA_ILi1EEEEEEEENS5_IJNSA_ILi128EEENSA_ILi256EEESF_EEENS_6half_tENS5_IJlSC_lEEESI_SJ_NS4_8TiledMMAINS4_8MMA_AtomIJNS4_26SM100_MMA_F16BF16_2x1SM_SSISI_SI_fLi128ELi256ELNS4_4UMMA5MajorE0ELSO_0ELNSN_7ScaleInE0ELSP_0EEEEEENS4_6LayoutINS5_IJSC_SC_SC_EEENS5_IJNSA_ILi0EEESU_SU_EEEEENS5_IJNS4_10UnderscoreESX_SX_EEEEENS4_28SM100_TMA_2SM_LOAD_MULTICASTENS4_14ComposedLayoutINS4_7SwizzleILi3ELi4ELi3EEENS4_18smem_ptr_flag_bitsILi16EEENSS_INS5_IJNSA_ILi8EEENSA_ILi64EEEEEENS5_IJS17_SC_EEEEEEEvNS4_8identityENS4_18SM100_TMA_2SM_LOADES1B_vS1C_EENS_8epilogue10collective18CollectiveEpilogueINS1F_23Sm100TmaWarpSpecializedILi4ELi2ELi32ELb1ELb0EEEJNS5_IJS17_SG_SF_EEENS5_IJNSS_IS17_SC_EENSS_INS5_IJNSA_ILi32EEESB_EEENS5_IJSC_SF_EEEEEEEESI_SJ_SI_SJ_NS1F_6fusion15FusionCallbacksIS1J_NS1R_17LinearCombinationISI_fSI_fLNS_15FloatRoundStyleE2EEES1K_S1Q_JEEENS4_5SM1004TMEM4LOAD26SM100_TMEM_LOAD_32dp32b32xENS4_13SM90_TMA_LOADENS11_INS12_ILi2ELi4ELi3EEES15_NSS_INS5_IJS16_S1M_EEENS5_IJS1M_SC_EEEEEEENS4_39AutoVectorizingCopyWithAssumedAlignmentILi128EEENS4_14SM90_TMA_STOREES26_S28_S28_EEEvvEEEEvNT_6ParamsE)
        /*0044*/ 	.word	0x00000000
.L_29:


//--------------------- .nv.compat                --------------------------
	.section	.nv.compat,"",@"SHT_CUDA_COMPAT_INFO"
	.align	4
        /*0000*/ 	.byte	0x02, 0x09, 0x01, 0x00, 0x02, 0x02, 0x02, 0x00, 0x02, 0x05, 0x05, 0x00, 0x03, 0x07, 0x01, 0x01
        /*0010*/ 	.byte	0x02, 0x03, 0x01, 0x00, 0x02, 0x06, 0x01, 0x00, 0x04, 0x0b, 0x08, 0x00, 0x09, 0x00, 0x00, 0x00
        /*0020*/ 	.byte	0x00, 0x00, 0x00, 0x00


//--------------------- .nv.info._ZN7cutlass13device_kernelINS_4gemm6kernel13GemmUniversalIN4cute5tupleIJiiiiEEENS1_10collective13CollectiveMmaINS1_35MainloopSm100TmaUmmaWarpSpecializedILi4ELi2ELi4ENS5_IJNS4_1CILi2EEESB_NSA_ILi1EEEEEEEENS5_IJNSA_ILi128EEENSA_ILi256EEESF_EEENS_6half_tENS5_IJlSC_lEEESI_SJ_NS4_8TiledMMAINS4_8MMA_AtomIJNS4_26SM100_MMA_F16BF16_2x1SM_SSISI_SI_fLi128ELi256ELNS4_4UMMA5MajorE0ELSO_0ELNSN_7ScaleInE0ELSP_0EEEEEENS4_6LayoutINS5_IJSC_SC_SC_EEENS5_IJNSA_ILi0EEESU_SU_EEEEENS5_IJNS4_10UnderscoreESX_SX_EEEEENS4_28SM100_TMA_2SM_LOAD_MULTICASTENS4_14ComposedLayoutINS4_7SwizzleILi3ELi4ELi3EEENS4_18smem_ptr_flag_bitsILi16EEENSS_INS5_IJNSA_ILi8EEENSA_ILi64EEEEEENS5_IJS17_SC_EEEEEEEvNS4_8identityENS4_18SM100_TMA_2SM_LOADES1B_vS1C_EENS_8epilogue10collective18CollectiveEpilogueINS1F_23Sm100TmaWarpSpecializedILi4ELi2ELi32ELb1ELb0EEEJNS5_IJS17_SG_SF_EEENS5_IJNSS_IS17_SC_EENSS_INS5_IJNSA_ILi32EEESB_EEENS5_IJSC_SF_EEEEEEEESI_SJ_SI_SJ_NS1F_6fusion15FusionCallbacksIS1J_NS1R_17LinearCombinationISI_fSI_fLNS_15FloatRoundStyleE2EEES1K_S1Q_JEEENS4_5SM1004TMEM4LOAD26SM100_TMEM_LOAD_32dp32b32xENS4_13SM90_TMA_LOADENS11_INS12_ILi2ELi4ELi3EEES15_NSS_INS5_IJS16_S1M_EEENS5_IJS1M_SC_EEEEEEENS4_39AutoVectorizingCopyWithAssumedAlignmentILi128EEENS4_14SM90_TMA_STOREES26_S28_S28_EEEvvEEEEvNT_6ParamsE --------------------------
	.section	.nv.info._ZN7cutlass13device_kernelINS_4gemm6kernel13GemmUniversalIN4cute5tupleIJiiiiEEENS1_10collective13CollectiveMmaINS1_35MainloopSm100TmaUmmaWarpSpecializedILi4ELi2ELi4ENS5_IJNS4_1CILi2EEESB_NSA_ILi1EEEEEEEENS5_IJNSA_ILi128EEENSA_ILi256EEESF_EEENS_6half_tENS5_IJlSC_lEEESI_SJ_NS4_8TiledMMAINS4_8MMA_AtomIJNS4_26SM100_MMA_F16BF16_2x1SM_SSISI_SI_fLi128ELi256ELNS4_4UMMA5MajorE0ELSO_0ELNSN_7ScaleInE0ELSP_0EEEEEENS4_6LayoutINS5_IJSC_SC_SC_EEENS5_IJNSA_ILi0EEESU_SU_EEEEENS5_IJNS4_10UnderscoreESX_SX_EEEEENS4_28SM100_TMA_2SM_LOAD_MULTICASTENS4_14ComposedLayoutINS4_7SwizzleILi3ELi4ELi3EEENS4_18smem_ptr_flag_bitsILi16EEENSS_INS5_IJNSA_ILi8EEENSA_ILi64EEEEEENS5_IJS17_SC_EEEEEEEvNS4_8identityENS4_18SM100_TMA_2SM_LOADES1B_vS1C_EENS_8epilogue10collective18CollectiveEpilogueINS1F_23Sm100TmaWarpSpecializedILi4ELi2ELi32ELb1ELb0EEEJNS5_IJS17_SG_SF_EEENS5_IJNSS_IS17_SC_EENSS_INS5_IJNSA_ILi32EEESB_EEENS5_IJSC_SF_EEEEEEEESI_SJ_SI_SJ_NS1F_6fusion15FusionCallbacksIS1J_NS1R_17LinearCombinationISI_fSI_fLNS_15FloatRoundStyleE2EEES1K_S1Q_JEEENS4_5SM1004TMEM4LOAD26SM100_TMEM_LOAD_32dp32b32xENS4_13SM90_TMA_LOADENS11_INS12_ILi2ELi4ELi3EEES15_NSS_INS5_IJS16_S1M_EEENS5_IJS1M_SC_EEEEEEENS4_39AutoVectorizingCopyWithAssumedAlignmentILi128EEENS4_14SM90_TMA_STOREES26_S28_S28_EEEvvEEEEvNT_6ParamsE,"",@"SHT_CUDA_INFO"
	.sectionflags	@""
	.align	4


	//----- nvinfo : EIATTR_CUDA_API_VERSION
	.align		4
        /*0000*/ 	.byte	0x04, 0x37
        /*0002*/ 	.short	(.L_31 - .L_30)
.L_30:
        /*0004*/ 	.word	0x00000082


	//----- nvinfo : EIATTR_KPARAM_INFO
	.align		4
.L_31:
        /*0008*/ 	.byte	0x04, 0x17
        /*000a*/ 	.short	(.L_33 - .L_32)
.L_32:
        /*000c*/ 	.word	0x00000000
        /*0010*/ 	.short	0x0000
        /*0012*/ 	.short	0x0000
        /*0014*/ 	.byte	0x00, 0xf0, 0x01, 0x20


	//----- nvinfo : EIATTR_AT_ENTRY_FRAGMENTS
	.align		4
.L_33:
        /*0018*/ 	.byte	0x04, 0x4f
        /*001a*/ 	.short	(.L_35 - .L_34)


	//   ....[0]....
.L_34:
        /*001c*/ 	.word	0x00000007


	//----- nvinfo : EIATTR_RESERVED_SMEM_USED
	.align		4
.L_35:
        /*0020*/ 	.byte	0x01, 0x41
	.zero		2


	//----- nvinfo : EIATTR_SPARSE_MMA_MASK
	.align		4
        /*0024*/ 	.byte	0x03, 0x50
        /*0026*/ 	.short	0x0000


	//----- nvinfo : EIATTR_TCGEN05_2CTA_USED
	.align		4
        /*0028*/ 	.byte	0x01, 0x52
	.zero		2


	//----- nvinfo : EIATTR_MAXREG_COUNT
	.align		4
        /*002c*/ 	.byte	0x03, 0x1b
        /*002e*/ 	.short	0x00ff


	//----- nvinfo : EIATTR_NUM_BARRIERS
	.align		4
        /*0030*/ 	.byte	0x02, 0x4c
        /*0032*/ 	.byte	0x07
	.zero		1


	//----- nvinfo : EIATTR_EXTERNS
	.align		4
        /*0034*/ 	.byte	0x04, 0x0f
        /*0036*/ 	.short	(.L_37 - .L_36)


	//   ....[0]....
	.align		4
.L_36:
        /*0038*/ 	.word	index@(__assertfail)


	//----- nvinfo : EIATTR_MERCURY_ISA_VERSION
	.align		4
.L_37:
        /*003c*/ 	.byte	0x03, 0x5f
        /*003e*/ 	.short	0x0101


	//----- nvinfo : EIATTR_INT_WARP_WIDE_INSTR_OFFSETS
	.align		4
        /*0040*/ 	.byte	0x04, 0x31
        /*0042*/ 	.short	(.L_39 - .L_38)


	//   ....[0]....
.L_38:
        /*0044*/ 	.word	0x00000d70


	//   ....[1]....
        /*0048*/ 	.word	0x00000e10


	//   ....[2]....
        /*004c*/ 	.word	0x00004670


	//   ....[3]....
        /*0050*/ 	.word	0x00004690


	//   ....[4]....
        /*0054*/ 	.word	0x000046c0


	//   ....[5]....
        /*0058*/ 	.word	0x00005200


	//   ....[6]....
        /*005c*/ 	.word	0x000052a0


	//   ....[7]....
        /*0060*/ 	.word	0x00005360


	//   ....[8]....
        /*0064*/ 	.word	0x000053d0


	//   ....[9]....
        /*0068*/ 	.word	0x00005490


	//   ....[10]....
        /*006c*/ 	.word	0x00005530


	//   ....[11]....
        /*0070*/ 	.word	0x000055a0


	//   ....[12]....
        /*0074*/ 	.word	0x00005660


	//   ....[13]....
        /*0078*/ 	.word	0x00005700


	//   ....[14]....
        /*007c*/ 	.word	0x000057a0


	//   ....[15]....
        /*0080*/ 	.word	0x00005890


	//   ....[16]....
        /*0084*/ 	.word	0x00005960


	//----- nvinfo : EIATTR_COOP_GROUP_MASK_REGIDS
	.align		4
.L_39:
        /*0088*/ 	.byte	0x04, 0x29
        /*008a*/ 	.short	(.L_41 - .L_40)


	//   ....[0]....
.L_40:
        /*008c*/ 	.word	0xffffffff


	//   ....[1]....
        /*0090*/ 	.word	0xffffffff


	//   ....[2]....
        /*0094*/ 	.word	0xffffffff


	//   ....[3]....
        /*0098*/ 	.word	0xffffffff


	//   ....[4]....
        /*009c*/ 	.word	0xffffffff


	//   ....[5]....
        /*00a0*/ 	.word	0xffffffff


	//   ....[6]....
        /*00a4*/ 	.word	0xffffffff


	//   ....[7]....
        /*00a8*/ 	.word	0xffffffff


	//   ....[8]....
        /*00ac*/ 	.word	0xffffffff


	//   ....[9]....
        /*00b0*/ 	.word	0xffffffff


	//   ....[10]....
        /*00b4*/ 	.word	0xffffffff


	//   ....[11]....
        /*00b8*/ 	.word	0xffffffff


	//   ....[12]....
        /*00bc*/ 	.word	0xffffffff


	//   ....[13]....
        /*00c0*/ 	.word	0xffffffff


	//----- nvinfo : EIATTR_COOP_GROUP_INSTR_OFFSETS
	.align		4
.L_41:
        /*00c4*/ 	.byte	0x04, 0x28
        /*00c6*/ 	.short	(.L_43 - .L_42)


	//   ....[0]....
.L_42:
        /*00c8*/ 	.word	0x000000b0


	//   ....[1]....
        /*00cc*/ 	.word	0x00000520


	//   ....[2]....
        /*00d0*/ 	.word	0x000006e0


	//   ....[3]....
        /*00d4*/ 	.word	0x00000870


	//   ....[4]....
        /*00d8*/ 	.word	0x00000960


	//   ....[5]....
        /*00dc*/ 	.word	0x00000ac0


	//   ....[6]....
        /*00e0*/ 	.word	0x00000c50


	//   ....[7]....
        /*00e4*/ 	.word	0x00000e90


	//   ....[8]....
        /*00e8*/ 	.word	0x000023e0


	//   ....[9]....
        /*00ec*/ 	.word	0x00003290


	//   ....[10]....
        /*00f0*/ 	.word	0x00003760


	//   ....[11]....
        /*00f4*/ 	.word	0x00003790


	//   ....[12]....
        /*00f8*/ 	.word	0x00004570


	//   ....[13]....
        /*00fc*/ 	.word	0x00004780


	//----- nvinfo : EIATTR_VRC_CTA_INIT_COUNT
	.align		4
.L_43:
        /*0100*/ 	.byte	0x02, 0x4a
        /*0102*/ 	.byte	0x80
	.zero		1


	//----- nvinfo : EIATTR_SYSCALL_OFFSETS
	.align		4
        /*0104*/ 	.byte	0x04, 0x46
        /*0106*/ 	.short	(.L_45 - .L_44)


	//   ....[0]....
.L_44:
        /*0108*/ 	.word	0x00006520


	//   ....[1]....
        /*010c*/ 	.word	0x00006610


	//   ....[2]....
        /*0110*/ 	.word	0x00006de0


	//   ....[3]....
        /*0114*/ 	.word	0x00007ab0


	//   ....[4]....
        /*0118*/ 	.word	0x00008760


	//   ....[5]....
        /*011c*/ 	.word	0x00009410


	//----- nvinfo : EIATTR_MBARRIER_INSTR_OFFSETS
	.align		4
.L_45:
        /*0120*/ 	.byte	0x04, 0x39
        /*0122*/ 	.short	(.L_47 - .L_46)


	//   ....[0]....
.L_46:
        /*0124*/ 	.word	0x00000650
        /*0128*/ 	.word	0x000000ff
        /*012c*/ 	.word	0x00000000
        /*0130*/ 	.short	0x0100
        /*0132*/ 	.byte	0x04
	.zero		1


	//   ....[1]....
        /*0134*/ 	.word	0x00000660
        /*0138*/ 	.word	0x000000ff
        /*013c*/ 	.word	0x00000020
        /*0140*/ 	.short	0x0100
        /*0142*/ 	.byte	0x04
	.zero		1


	//   ....[2]....
        /*0144*/ 	.word	0x00000670
        /*0148*/ 	.word	0x000000ff
        /*014c*/ 	.word	0x00000008
        /*0150*/ 	.short	0x0100
        /*0152*/ 	.byte	0x04
	.zero		1


	//   ....[3]....
        /*0154*/ 	.word	0x00000680
        /*0158*/ 	.word	0x000000ff
        /*015c*/ 	.word	0x00000028
        /*0160*/ 	.short	0x0100
        /*0162*/ 	.byte	0x04
	.zero		1


	//   ....[4]....
        /*0164*/ 	.word	0x00000690
        /*0168*/ 	.word	0x000000ff
        /*016c*/ 	.word	0x00000010
        /*0170*/ 	.short	0x0100
        /*0172*/ 	.byte	0x04
	.zero		1


	//   ....[5]....
        /*0174*/ 	.word	0x000006a0
        /*0178*/ 	.word	0x000000ff
        /*017c*/ 	.word	0x00000030
        /*0180*/ 	.short	0x0100
        /*0182*/ 	.byte	0x04
	.zero		1


	//   ....[6]....
        /*0184*/ 	.word	0x000006b0
        /*0188*/ 	.word	0x000000ff
        /*018c*/ 	.word	0x00000018
        /*0190*/ 	.short	0x0100
        /*0192*/ 	.byte	0x04
	.zero		1


	//   ....[7]....
        /*0194*/ 	.word	0x000006c0
        /*0198*/ 	.word	0x000000ff
        /*019c*/ 	.word	0x00000038
        /*01a0*/ 	.short	0x0100
        /*01a2*/ 	.byte	0x04
	.zero		1


	//   ....[8]....
        /*01a4*/ 	.word	0x000007e0
        /*01a8*/ 	.word	0x000000ff
        /*01ac*/ 	.word	0x00000040
        /*01b0*/ 	.short	0x0100
        /*01b2*/ 	.byte	0x04
	.zero		1


	//   ....[9]....
        /*01b4*/ 	.word	0x000007f0
        /*01b8*/ 	.word	0x000000ff
        /*01bc*/ 	.word	0x00000060
        /*01c0*/ 	.short	0x0100
        /*01c2*/ 	.byte	0x04
	.zero		1


	//   ....[10]....
        /*01c4*/ 	.word	0x00000800
        /*01c8*/ 	.word	0x000000ff
        /*01cc*/ 	.word	0x00000048
        /*01d0*/ 	.short	0x0100
        /*01d2*/ 	.byte	0x04
	.zero		1


	//   ....[11]....
        /*01d4*/ 	.word	0x00000810
        /*01d8*/ 	.word	0x000000ff
        /*01dc*/ 	.word	0x00000068
        /*01e0*/ 	.short	0x0100
        /*01e2*/ 	.byte	0x04
	.zero		1


	//   ....[12]....
        /*01e4*/ 	.word	0x00000820
        /*01e8*/ 	.word	0x000000ff
        /*01ec*/ 	.word	0x00000050
        /*01f0*/ 	.short	0x0100
        /*01f2*/ 	.byte	0x04
	.zero		1


	//   ....[13]....
        /*01f4*/ 	.word	0x00000830
        /*01f8*/ 	.word	0x000000ff
        /*01fc*/ 	.word	0x00000070
        /*0200*/ 	.short	0x0100
        /*0202*/ 	.byte	0x04
	.zero		1


	//   ....[14]....
        /*0204*/ 	.word	0x00000840
        /*0208*/ 	.word	0x000000ff
        /*020c*/ 	.word	0x00000058
        /*0210*/ 	.short	0x0100
        /*0212*/ 	.byte	0x04
	.zero		1


	//   ....[15]....
        /*0214*/ 	.word	0x00000850
        /*0218*/ 	.word	0x000000ff
        /*021c*/ 	.word	0x00000078
        /*0220*/ 	.short	0x0100
        /*0222*/ 	.byte	0x04
	.zero		1


	//   ....[16]....
        /*0224*/ 	.word	0x00000930
        /*0228*/ 	.word	0x000000ff
        /*022c*/ 	.word	0x00000080
        /*0230*/ 	.short	0x0100
        /*0232*/ 	.byte	0x06
	.zero		1


	//   ....[17]....
        /*0234*/ 	.word	0x00000940
        /*0238*/ 	.word	0x000000ff
        /*023c*/ 	.word	0x00000088
        /*0240*/ 	.short	0x0100
        /*0242*/ 	.byte	0x06
	.zero		1


	//   ....[18]....
        /*0244*/ 	.word	0x00000a70
        /*0248*/ 	.word	0x000000ff
        /*024c*/ 	.word	0x00000090
        /*0250*/ 	.short	0x0100
        /*0252*/ 	.byte	0x06
	.zero		1


	//   ....[19]....
        /*0254*/ 	.word	0x00000a80
        /*0258*/ 	.word	0x000000ff
        /*025c*/ 	.word	0x000000a0
        /*0260*/ 	.short	0x0100
        /*0262*/ 	.byte	0x06
	.zero		1


	//   ....[20]....
        /*0264*/ 	.word	0x00000a90
        /*0268*/ 	.word	0x000000ff
        /*026c*/ 	.word	0x00000098
        /*0270*/ 	.short	0x0100
        /*0272*/ 	.byte	0x06
	.zero		1


	//   ....[21]....
        /*0274*/ 	.word	0x00000aa0
        /*0278*/ 	.word	0x000000ff
        /*027c*/ 	.word	0x000000a8
        /*0280*/ 	.short	0x0100
        /*0282*/ 	.byte	0x06
	.zero		1


	//   ....[22]....
        /*0284*/ 	.word	0x00000bc0
        /*0288*/ 	.word	0x000000ff
        /*028c*/ 	.word	0x000000b0
        /*0290*/ 	.short	0x0100
        /*0292*/ 	.byte	0x04
	.zero		1


	//   ....[23]....
        /*0294*/ 	.word	0x00000bd0
        /*0298*/ 	.word	0x000000ff
        /*029c*/ 	.word	0x000000d0
        /*02a0*/ 	.short	0x0100
        /*02a2*/ 	.byte	0x04
	.zero		1


	//   ....[24]....
        /*02a4*/ 	.word	0x00000be0
        /*02a8*/ 	.word	0x000000ff
        /*02ac*/ 	.word	0x000000b8
        /*02b0*/ 	.short	0x0100
        /*02b2*/ 	.byte	0x04
	.zero		1


	//   ....[25]....
        /*02b4*/ 	.word	0x00000bf0
        /*02b8*/ 	.word	0x000000ff
        /*02bc*/ 	.word	0x000000d8
        /*02c0*/ 	.short	0x0100
        /*02c2*/ 	.byte	0x04
	.zero		1


	//   ....[26]....
        /*02c4*/ 	.word	0x00000c00
        /*02c8*/ 	.word	0x000000ff
        /*02cc*/ 	.word	0x000000c0
        /*02d0*/ 	.short	0x0100
        /*02d2*/ 	.byte	0x04
	.zero		1


	//   ....[27]....
        /*02d4*/ 	.word	0x00000c10
        /*02d8*/ 	.word	0x000000ff
        /*02dc*/ 	.word	0x000000e0
        /*02e0*/ 	.short	0x0100
        /*02e2*/ 	.byte	0x04
	.zero		1


	//   ....[28]....
        /*02e4*/ 	.word	0x00000c20
        /*02e8*/ 	.word	0x000000ff
        /*02ec*/ 	.word	0x000000c8
        /*02f0*/ 	.short	0x0100
        /*02f2*/ 	.byte	0x04
	.zero		1


	//   ....[29]....
        /*02f4*/ 	.word	0x00000c30
        /*02f8*/ 	.word	0x000000ff
        /*02fc*/ 	.word	0x000000e8
        /*0300*/ 	.short	0x0100
        /*0302*/ 	.byte	0x04
	.zero		1


	//   ....[30]....
        /*0304*/ 	.word	0x00000d20
        /*0308*/ 	.word	0x000000ff
        /*030c*/ 	.word	0x000000f0
        /*0310*/ 	.short	0x0100
        /*0312*/ 	.byte	0x04
	.zero		1


	//   ....[31]....
        /*0314*/ 	.word	0x00000d30
        /*0318*/ 	.word	0x000000ff
        /*031c*/ 	.word	0x00000100
        /*0320*/ 	.short	0x0100
        /*0322*/ 	.byte	0x04
	.zero		1


	//   ....[32]....
        /*0324*/ 	.word	0x00000d40
        /*0328*/ 	.word	0x000000ff
        /*032c*/ 	.word	0x000000f8
        /*0330*/ 	.short	0x0100
        /*0332*/ 	.byte	0x04
	.zero		1


	//   ....[33]....
        /*0334*/ 	.word	0x00000d50
        /*0338*/ 	.word	0x000000ff
        /*033c*/ 	.word	0x00000108
        /*0340*/ 	.short	0x0100
        /*0342*/ 	.byte	0x04
	.zero		1


	//   ....[34]....
        /*0344*/ 	.word	0x00000e50
        /*0348*/ 	.word	0x000000ff
        /*034c*/ 	.word	0x00000110
        /*0350*/ 	.short	0x0100
        /*0352*/ 	.byte	0x06
	.zero		1


	//   ....[35]....
        /*0354*/ 	.word	0x00001a30
        /*0358*/ 	.word	0x00000003
        /*035c*/ 	.word	0x00000100
        /*0360*/ 	.short	0x010a
        /*0362*/ 	.byte	0xff
	.zero		1


	//   ....[36]....
        /*0364*/ 	.word	0x00001a60
        /*0368*/ 	.word	0x00000003
        /*036c*/ 	.word	0x000000f0
        /*0370*/ 	.short	0x0101
        /*0372*/ 	.byte	0xff
	.zero		1


	//   ....[37]....
        /*0374*/ 	.word	0x00001b20
        /*0378*/ 	.word	0x000000ff
        /*037c*/ 	.word	0x00000020
        /*0380*/ 	.short	0x010a
        /*0382*/ 	.byte	0x04
	.zero		1


	//   ....[38]....
        /*0384*/ 	.word	0x00001bf0
        /*0388*/ 	.word	0x000000ff
        /*038c*/ 	.word	0x00000020
        /*0390*/ 	.short	0x010a
        /*0392*/ 	.byte	0x21
	.zero		1


	//   ....[39]....
        /*0394*/ 	.word	0x00001da0
        /*0398*/ 	.word	0x000000ff
        /*039c*/ 	.word	0x00000020
        /*03a0*/ 	.short	0x010a
        /*03a2*/ 	.byte	0x05
	.zero		1


	//   ....[40]....
        /*03a4*/ 	.word	0x00001f80
        /*03a8*/ 	.word	0x000000ff
        /*03ac*/ 	.word	0x00000088
        /*03b0*/ 	.short	0x0101
        /*03b2*/ 	.byte	0x0e
	.zero		1


	//   ....[41]....
        /*03b4*/ 	.word	0x00001fa0
        /*03b8*/ 	.word	0x000000ff
        /*03bc*/ 	.word	0x00000020
        /*03c0*/ 	.short	0x010a
        /*03c2*/ 	.byte	0x04
	.zero		1


	//   ....[42]....
        /*03c4*/ 	.word	0x00002020
        /*03c8*/ 	.word	0x000000ff
        /*03cc*/ 	.word	0x00000020
        /*03d0*/ 	.short	0x010a
        /*03d2*/ 	.byte	0x07
	.zero		1


	//   ....[43]....
        /*03d4*/ 	.word	0x00002160
        /*03d8*/ 	.word	0x000000ff
        /*03dc*/ 	.word	0x00000020
        /*03e0*/ 	.short	0x010a
        /*03e2*/ 	.byte	0x04
	.zero		1


	//   ....[44]....
        /*03e4*/ 	.word	0x00002410
        /*03e8*/ 	.word	0x00000003
        /*03ec*/ 	.word	0x00000090
        /*03f0*/ 	.short	0x010a
        /*03f2*/ 	.byte	0xff
	.zero		1


	//   ....[45]....
        /*03f4*/ 	.word	0x00002560
        /*03f8*/ 	.word	0x00000000
        /*03fc*/ 	.word	0x00000000
        /*0400*/ 	.short	0x0101
        /*0402*/ 	.byte	0xff
	.zero		1


	//   ....[46]....
        /*0404*/ 	.word	0x00002b10
        /*0408*/ 	.word	0x000000ff
        /*040c*/ 	.word	0x00000000
        /*0410*/ 	.short	0x010a
        /*0412*/ 	.byte	0x04
	.zero		1


	//   ....[47]....
        /*0414*/ 	.word	0x00002ba0
        /*0418*/ 	.word	0x000000ff
        /*041c*/ 	.word	0x00000000
        /*0420*/ 	.short	0x010a
        /*0422*/ 	.byte	0x05
	.zero		1


	//   ....[48]....
        /*0424*/ 	.word	0x00002c30
        /*0428*/ 	.word	0x000000ff
        /*042c*/ 	.word	0x00000000
        /*0430*/ 	.short	0x010a
        /*0432*/ 	.byte	0x05
	.zero		1


	//   ....[49]....
        /*0434*/ 	.word	0x00002cd0
        /*0438*/ 	.word	0x00000000
        /*043c*/ 	.word	0x00000000
        /*0440*/ 	.short	0x010a
        /*0442*/ 	.byte	0xff
	.zero		1


	//   ....[50]....
        /*0444*/ 	.word	0x00002df0
        /*0448*/ 	.word	0x00000002
        /*044c*/ 	.word	0x000000f0
        /*0450*/ 	.short	0x010a
        /*0452*/ 	.byte	0xff
	.zero		1


	//   ....[51]....
        /*0454*/ 	.word	0x00002e50
        /*0458*/ 	.word	0x00000004
        /*045c*/ 	.word	0x00000000
        /*0460*/ 	.short	0x0101
        /*0462*/ 	.byte	0xff
	.zero		1


	//   ....[52]....
        /*0464*/ 	.word	0x00002e70
        /*0468*/ 	.word	0x000000ff
        /*046c*/ 	.word	0x000000a0
        /*0470*/ 	.short	0x010a
        /*0472*/ 	.byte	0x04
	.zero		1


	//   ....[53]....
        /*0474*/ 	.word	0x00002f90
        /*0478*/ 	.word	0x00000002
        /*047c*/ 	.word	0x00000090
        /*0480*/ 	.short	0x010a
        /*0482*/ 	.byte	0xff
	.zero		1


	//   ....[54]....
        /*0484*/ 	.word	0x000030a0
        /*0488*/ 	.word	0x00000002
        /*048c*/ 	.word	0x00000000
        /*0490*/ 	.short	0x0101
        /*0492*/ 	.byte	0xff
	.zero		1


	//   ....[55]....
        /*0494*/ 	.word	0x00003130
        /*0498*/ 	.word	0x000000ff
        /*049c*/ 	.word	0x000000a0
        /*04a0*/ 	.short	0x0106
        /*04a2*/ 	.byte	0x04
	.zero		1


	//   ....[56]....
        /*04a4*/ 	.word	0x00003150
        /*04a8*/ 	.word	0x000000ff
        /*04ac*/ 	.word	0x000000a0
        /*04b0*/ 	.short	0x010a
        /*04b2*/ 	.byte	0x04
	.zero		1


	//   ....[57]....
        /*04b4*/ 	.word	0x000031e0
        /*04b8*/ 	.word	0x000000ff
        /*04bc*/ 	.word	0x000000a0
        /*04c0*/ 	.short	0x0106
        /*04c2*/ 	.byte	0x07
	.zero		1


	//   ....[58]....
        /*04c4*/ 	.word	0x00003220
        /*04c8*/ 	.word	0x00000000
        /*04cc*/ 	.word	0x000000a0
        /*04d0*/ 	.short	0x010a
        /*04d2*/ 	.byte	0xff
	.zero		1


	//   ....[59]....
        /*04d4*/ 	.word	0x00003460
        /*04d8*/ 	.word	0x000000ff
        /*04dc*/ 	.word	0x00000008
        /*04e0*/ 	.short	0x010a
        /*04e2*/ 	.byte	0x05
	.zero		1


	//   ....[60]....
        /*04e4*/ 	.word	0x00003480
        /*04e8*/ 	.word	0x000000ff
        /*04ec*/ 	.word	0x00000008
        /*04f0*/ 	.short	0x010a
        /*04f2*/ 	.byte	0x05
	.zero		1


	//   ....[61]....
        /*04f4*/ 	.word	0x00003610
        /*04f8*/ 	.word	0x000000ff
        /*04fc*/ 	.word	0x00000008
        /*0500*/ 	.short	0x010a
        /*0502*/ 	.byte	0x05
	.zero		1


	//   ....[62]....
        /*0504*/ 	.word	0x00003630
        /*0508*/ 	.word	0x000000ff
        /*050c*/ 	.word	0x00000008
        /*0510*/ 	.short	0x010a
        /*0512*/ 	.byte	0x05
	.zero		1


	//   ....[63]....
        /*0514*/ 	.word	0x000036f0
        /*0518*/ 	.word	0x000000ff
        /*051c*/ 	.word	0x00000000
        /*0520*/ 	.short	0x0101
        /*0522*/ 	.byte	0x04
	.zero		1


	//   ....[64]....
        /*0524*/ 	.word	0x00003ab0
        /*0528*/ 	.word	0x00000000
        /*052c*/ 	.word	0x00000090
        /*0530*/ 	.short	0x010a
        /*0532*/ 	.byte	0xff
	.zero		1


	//   ....[65]....
        /*0534*/ 	.word	0x00003b70
        /*0538*/ 	.word	0x00000000
        /*053c*/ 	.word	0x00000000
        /*0540*/ 	.short	0x0101
        /*0542*/ 	.byte	0xff
	.zero		1


	//   ....[66]....
        /*0544*/ 	.word	0x00003c30
        /*0548*/ 	.word	0x000000ff
        /*054c*/ 	.word	0x00000000
        /*0550*/ 	.short	0x010a
        /*0552*/ 	.byte	0x04
	.zero		1


	//   ....[67]....
        /*0554*/ 	.word	0x00003c40
        /*0558*/ 	.word	0x000000ff
        /*055c*/ 	.word	0x000000d0
        /*0560*/ 	.short	0x010a
        /*0562*/ 	.byte	0x2e
	.zero		1


	//   ....[68]....
        /*0564*/ 	.word	0x00003cf0
        /*0568*/ 	.word	0x000000ff
        /*056c*/ 	.word	0x00000000
        /*0570*/ 	.short	0x010a
        /*0572*/ 	.byte	0x07
	.zero		1


	//   ....[69]....
        /*0574*/ 	.word	0x00003e20
        /*0578*/ 	.word	0x000000ff
        /*057c*/ 	.word	0x00000000
        /*0580*/ 	.short	0x010a
        /*0582*/ 	.byte	0x04
	.zero		1


	//   ....[70]....
        /*0584*/ 	.word	0x00004260
        /*0588*/ 	.word	0x000000ff
        /*058c*/ 	.word	0x00000000
        /*0590*/ 	.short	0x010a
        /*0592*/ 	.byte	0x04
	.zero		1


	//   ....[71]....
        /*0594*/ 	.word	0x000042f0
        /*0598*/ 	.word	0x000000ff
        /*059c*/ 	.word	0x00000000
        /*05a0*/ 	.short	0x010a
        /*05a2*/ 	.byte	0x05
	.zero		1


	//   ....[72]....
        /*05a4*/ 	.word	0x00004380
        /*05a8*/ 	.word	0x000000ff
        /*05ac*/ 	.word	0x00000000
        /*05b0*/ 	.short	0x010a
        /*05b2*/ 	.byte	0x05
	.zero		1


	//   ....[73]....
        /*05b4*/ 	.word	0x00004420
        /*05b8*/ 	.word	0x00000000
        /*05bc*/ 	.word	0x00000000
        /*05c0*/ 	.short	0x010a
        /*05c2*/ 	.byte	0xff
	.zero		1


	//   ....[74]....
        /*05c4*/ 	.word	0x00004460
        /*05c8*/ 	.word	0x00000000
        /*05cc*/ 	.word	0x00000000
        /*05d0*/ 	.short	0x010a
        /*05d2*/ 	.byte	0xff
	.zero		1


	//   ....[75]....
        /*05d4*/ 	.word	0x000044d0
        /*05d8*/ 	.word	0x000000ff
        /*05dc*/ 	.word	0x00000000
        /*05e0*/ 	.short	0x0101
        /*05e2*/ 	.byte	0x04
	.zero		1


	//   ....[76]....
        /*05e4*/ 	.word	0x00004510
        /*05e8*/ 	.word	0x000000ff
        /*05ec*/ 	.word	0x00000110
        /*05f0*/ 	.short	0x010a
        /*05f2*/ 	.byte	0x29
	.zero		1


	//   ....[77]....
        /*05f4*/ 	.word	0x00004560
        /*05f8*/ 	.word	0x000000ff
        /*05fc*/ 	.word	0x00000000
        /*0600*/ 	.short	0x0101
        /*0602*/ 	.byte	0x04
	.zero		1


	//   ....[78]....
        /*0604*/ 	.word	0x00004a00
        /*0608*/ 	.word	0x0000000c
        /*060c*/ 	.word	0x00000090
        /*0610*/ 	.short	0x010a
        /*0612*/ 	.byte	0xff
	.zero		1


	//   ....[79]....
        /*0614*/ 	.word	0x00004b70
        /*0618*/ 	.word	0x00000000
        /*061c*/ 	.word	0x00000000
        /*0620*/ 	.short	0x0101
        /*0622*/ 	.byte	0xff
	.zero		1


	//   ....[80]....
        /*0624*/ 	.word	0x00005000
        /*0628*/ 	.word	0x000000ff
        /*062c*/ 	.word	0x00000088
        /*0630*/ 	.short	0x010a
        /*0632*/ 	.byte	0x15
	.zero		1


	//   ....[81]....
        /*0634*/ 	.word	0x00005180
        /*0638*/ 	.word	0x000000ff
        /*063c*/ 	.word	0x00000060
        /*0640*/ 	.short	0x010a
        /*0642*/ 	.byte	0x15
	.zero		1


	//   ....[82]....
        /*0644*/ 	.word	0x00005380
        /*0648*/ 	.word	0x000000ff
        /*064c*/ 	.word	0x00000040
        /*0650*/ 	.short	0x010b
        /*0652*/ 	.byte	0x15
	.zero		1


	//   ....[83]....
        /*0654*/ 	.word	0x00005390
        /*0658*/ 	.word	0x000000ff
        /*065c*/ 	.word	0x00000000
        /*0660*/ 	.short	0x0101
        /*0662*/ 	.byte	0x06
	.zero		1


	//   ....[84]....
        /*0664*/ 	.word	0x000053a0
        /*0668*/ 	.word	0x000000ff
        /*066c*/ 	.word	0x00000068
        /*0670*/ 	.short	0x010a
        /*0672*/ 	.byte	0x15
	.zero		1


	//   ....[85]....
        /*0674*/ 	.word	0x00005550
        /*0678*/ 	.word	0x000000ff
        /*067c*/ 	.word	0x00000048
        /*0680*/ 	.short	0x010b
        /*0682*/ 	.byte	0x15
	.zero		1


	//   ....[86]....
        /*0684*/ 	.word	0x00005560
        /*0688*/ 	.word	0x000000ff
        /*068c*/ 	.word	0x00000000
        /*0690*/ 	.short	0x0101
        /*0692*/ 	.byte	0x06
	.zero		1


	//   ....[87]....
        /*0694*/ 	.word	0x00005570
        /*0698*/ 	.word	0x000000ff
        /*069c*/ 	.word	0x00000070
        /*06a0*/ 	.short	0x010a
        /*06a2*/ 	.byte	0x15
	.zero		1


	//   ....[88]....
        /*06a4*/ 	.word	0x00005720
        /*06a8*/ 	.word	0x000000ff
        /*06ac*/ 	.word	0x00000050
        /*06b0*/ 	.short	0x010b
        /*06b2*/ 	.byte	0x15
	.zero		1


	//   ....[89]....
        /*06b4*/ 	.word	0x00005730
        /*06b8*/ 	.word	0x000000ff
        /*06bc*/ 	.word	0x00000000
        /*06c0*/ 	.short	0x0101
        /*06c2*/ 	.byte	0x06
	.zero		1


	//   ....[90]....
        /*06c4*/ 	.word	0x00005740
        /*06c8*/ 	.word	0x000000ff
        /*06cc*/ 	.word	0x00000078
        /*06d0*/ 	.short	0x010a
        /*06d2*/ 	.byte	0x15
	.zero		1


	//   ....[91]....
        /*06d4*/ 	.word	0x00005980
        /*06d8*/ 	.word	0x000000ff
        /*06dc*/ 	.word	0x00000058
        /*06e0*/ 	.short	0x010b
        /*06e2*/ 	.byte	0x15
	.zero		1


	//   ....[92]....
        /*06e4*/ 	.word	0x00005990
        /*06e8*/ 	.word	0x000000ff
        /*06ec*/ 	.word	0x00000000
        /*06f0*/ 	.short	0x0101
        /*06f2*/ 	.byte	0x25
	.zero		1


	//   ....[93]....
        /*06f4*/ 	.word	0x000059d0
        /*06f8*/ 	.word	0x000000ff
        /*06fc*/ 	.word	0x00000060
        /*0700*/ 	.short	0x010a
        /*0702*/ 	.byte	0x15
	.zero		1


	//   ....[94]....
        /*0704*/ 	.word	0x000059f0
        /*0708*/ 	.word	0x000000ff
        /*070c*/ 	.word	0x00000068
        /*0710*/ 	.short	0x010a
        /*0712*/ 	.byte	0x15
	.zero		1


	//   ....[95]....
        /*0714*/ 	.word	0x00005a10
        /*0718*/ 	.word	0x000000ff
        /*071c*/ 	.word	0x00000070
        /*0720*/ 	.short	0x010a
        /*0722*/ 	.byte	0x15
	.zero		1


	//   ....[96]....
        /*0724*/ 	.word	0x00005a50
        /*0728*/ 	.word	0x00000000
        /*072c*/ 	.word	0x00000078
        /*0730*/ 	.short	0x010a
        /*0732*/ 	.byte	0xff
	.zero		1


	//   ....[97]....
        /*0734*/ 	.word	0x00005db0
        /*0738*/ 	.word	0x00000003
        /*073c*/ 	.word	0x00000090
        /*0740*/ 	.short	0x010a
        /*0742*/ 	.byte	0xff
	.zero		1


	//   ....[98]....
        /*0744*/ 	.word	0x00005f30
        /*0748*/ 	.word	0x00000000
        /*074c*/ 	.word	0x00000000
        /*0750*/ 	.short	0x0101
        /*0752*/ 	.byte	0xff
	.zero		1


	//   ....[99]....
        /*0754*/ 	.word	0x00006aa0
        /*0758*/ 	.word	0x000000ff
        /*075c*/ 	.word	0x00000040
        /*0760*/ 	.short	0x010a
        /*0762*/ 	.byte	0x2b
	.zero		1


	//   ....[100]....
        /*0764*/ 	.word	0x00006ae0
        /*0768*/ 	.word	0x00000063
        /*076c*/ 	.word	0x000000b0
        /*0770*/ 	.short	0x010a
        /*0772*/ 	.byte	0xff
	.zero		1


	//   ....[101]....
        /*0774*/ 	.word	0x00006bd0
        /*0778*/ 	.word	0x000000ff
        /*077c*/ 	.word	0x00000040
        /*0780*/ 	.short	0x010a
        /*0782*/ 	.byte	0x2b
	.zero		1


	//   ....[102]....
        /*0784*/ 	.word	0x00006cc0
        /*0788*/ 	.word	0x00000063
        /*078c*/ 	.word	0x000000b0
        /*0790*/ 	.short	0x010a
        /*0792*/ 	.byte	0xff
	.zero		1


	//   ....[103]....
        /*0794*/ 	.word	0x000077e0
        /*0798*/ 	.word	0x00000000
        /*079c*/ 	.word	0x00000000
        /*07a0*/ 	.short	0x0101
        /*07a2*/ 	.byte	0xff
	.zero		1


	//   ....[104]....
        /*07a4*/ 	.word	0x000077f0
        /*07a8*/ 	.word	0x00000003
        /*07ac*/ 	.word	0x00000040
        /*07b0*/ 	.short	0x010a
        /*07b2*/ 	.byte	0xff
	.zero		1


	//   ....[105]....
        /*07b4*/ 	.word	0x000078d0
        /*07b8*/ 	.word	0x00000003
        /*07bc*/ 	.word	0x00000040
        /*07c0*/ 	.short	0x010a
        /*07c2*/ 	.byte	0xff
	.zero		1


	//   ....[106]....
        /*07c4*/ 	.word	0x00008490
        /*07c8*/ 	.word	0x0000003d
        /*07cc*/ 	.word	0x00000000
        /*07d0*/ 	.short	0x0101
        /*07d2*/ 	.byte	0xff
	.zero		1


	//   ....[107]....
        /*07d4*/ 	.word	0x000084b0
        /*07d8*/ 	.word	0x0000003e
        /*07dc*/ 	.word	0x00000040
        /*07e0*/ 	.short	0x010a
        /*07e2*/ 	.byte	0xff
	.zero		1


	//   ....[108]....
        /*07e4*/ 	.word	0x00008580
        /*07e8*/ 	.word	0x0000003e
        /*07ec*/ 	.word	0x00000040
        /*07f0*/ 	.short	0x010a
        /*07f2*/ 	.byte	0xff
	.zero		1


	//   ....[109]....
        /*07f4*/ 	.word	0x00009140
        /*07f8*/ 	.word	0x0000003d
        /*07fc*/ 	.word	0x00000000
        /*0800*/ 	.short	0x0101
        /*0802*/ 	.byte	0xff
	.zero		1


	//   ....[110]....
        /*0804*/ 	.word	0x00009160
        /*0808*/ 	.word	0x0000003e
        /*080c*/ 	.word	0x00000040
        /*0810*/ 	.short	0x010a
        /*0812*/ 	.byte	0xff
	.zero		1


	//   ....[111]....
        /*0814*/ 	.word	0x00009230
        /*0818*/ 	.word	0x0000003e
        /*081c*/ 	.word	0x00000040
        /*0820*/ 	.short	0x010a
        /*0822*/ 	.byte	0xff
	.zero		1


	//   ....[112]....
        /*0824*/ 	.word	0x00009500
        /*0828*/ 	.word	0x00000063
        /*082c*/ 	.word	0x00000000
        /*0830*/ 	.short	0x0101
        /*0832*/ 	.byte	0xff
	.zero		1


	//   ....[113]....
        /*0834*/ 	.word	0x00009e40
        /*0838*/ 	.word	0x00000002
        /*083c*/ 	.word	0x00000000
        /*0840*/ 	.short	0x0101
        /*0842*/ 	.byte	0xff
	.zero		1


	//   ....[114]....
        /*0844*/ 	.word	0x0000a0d0
        /*0848*/ 	.word	0x000000ff
        /*084c*/ 	.word	0x00000000
        /*0850*/ 	.short	0x0101
        /*0852*/ 	.byte	0x04
	.zero		1


	//   ....[115]....
        /*0854*/ 	.word	0x0000a0f0
        /*0858*/ 	.word	0x00000003
        /*085c*/ 	.word	0x00000100
        /*0860*/ 	.short	0x010a
        /*0862*/ 	.byte	0xff
	.zero		1


	//   ....[116]....
        /*0864*/ 	.word	0x0000a150
        /*0868*/ 	.word	0x00000000
        /*086c*/ 	.word	0x00000020
        /*0870*/ 	.short	0x010a
        /*0872*/ 	.byte	0xff
	.zero		1


	//   ....[117]....
        /*0874*/ 	.word	0x0000a1b0
        /*0878*/ 	.word	0x00000000
        /*087c*/ 	.word	0x00000020
        /*0880*/ 	.short	0x010a
        /*0882*/ 	.byte	0xff
	.zero		1


	//   ....[118]....
        /*0884*/ 	.word	0x0000a200
        /*0888*/ 	.word	0x00000003
        /*088c*/ 	.word	0x00000090
        /*0890*/ 	.short	0x010a
        /*0892*/ 	.byte	0xff
	.zero		1


	//   ....[119]....
        /*0894*/ 	.word	0x0000a260
        /*0898*/ 	.word	0x00000000
        /*089c*/ 	.word	0x00000000
        /*08a0*/ 	.short	0x010a
        /*08a2*/ 	.byte	0xff
	.zero		1


	//   ....[120]....
        /*08a4*/ 	.word	0x0000a2c0
        /*08a8*/ 	.word	0x00000000
        /*08ac*/ 	.word	0x00000000
        /*08b0*/ 	.short	0x010a
        /*08b2*/ 	.byte	0xff
	.zero		1


	//   ....[121]....
        /*08b4*/ 	.word	0x0000a320
        /*08b8*/ 	.word	0x00000000
        /*08bc*/ 	.word	0x00000000
        /*08c0*/ 	.short	0x010a
        /*08c2*/ 	.byte	0xff
	.zero		1


	//   ....[122]....
        /*08c4*/ 	.word	0x0000a370
        /*08c8*/ 	.word	0x00000002
        /*08cc*/ 	.word	0x000000f0
        /*08d0*/ 	.short	0x010a
        /*08d2*/ 	.byte	0xff
	.zero		1


	//   ....[123]....
        /*08d4*/ 	.word	0x0000a3d0
        /*08d8*/ 	.word	0x00000002
        /*08dc*/ 	.word	0x000000a0
        /*08e0*/ 	.short	0x010a
        /*08e2*/ 	.byte	0xff
	.zero		1


	//   ....[124]....
        /*08e4*/ 	.word	0x0000a420
        /*08e8*/ 	.word	0x00000002
        /*08ec*/ 	.word	0x00000090
        /*08f0*/ 	.short	0x010a
        /*08f2*/ 	.byte	0xff
	.zero		1


	//   ....[125]....
        /*08f4*/ 	.word	0x0000a480
        /*08f8*/ 	.word	0x00000000
        /*08fc*/ 	.word	0x000000a0
        /*0900*/ 	.short	0x010a
        /*0902*/ 	.byte	0xff
	.zero		1


	//   ....[126]....
        /*0904*/ 	.word	0x0000a4e0
        /*0908*/ 	.word	0x00000000
        /*090c*/ 	.word	0x00000008
        /*0910*/ 	.short	0x010a
        /*0912*/ 	.byte	0xff
	.zero		1


	//   ....[127]....
        /*0914*/ 	.word	0x0000a5d0
        /*0918*/ 	.word	0x00000000
        /*091c*/ 	.word	0x00000008
        /*0920*/ 	.short	0x010a
        /*0922*/ 	.byte	0xff
	.zero		1


	//   ....[128]....
        /*0924*/ 	.word	0x0000a620
        /*0928*/ 	.word	0x00000000
        /*092c*/ 	.word	0x00000090
        /*0930*/ 	.short	0x010a
        /*0932*/ 	.byte	0xff
	.zero		1


	//   ....[129]....
        /*0934*/ 	.word	0x0000a680
        /*0938*/ 	.word	0x00000000
        /*093c*/ 	.word	0x000000d0
        /*0940*/ 	.short	0x010a
        /*0942*/ 	.byte	0xff
	.zero		1


	//   ....[130]....
        /*0944*/ 	.word	0x0000a6e0
        /*0948*/ 	.word	0x00000000
        /*094c*/ 	.word	0x00000000
        /*0950*/ 	.short	0x010a
        /*0952*/ 	.byte	0xff
	.zero		1


	//   ....[131]....
        /*0954*/ 	.word	0x0000a740
        /*0958*/ 	.word	0x00000000
        /*095c*/ 	.word	0x00000000
        /*0960*/ 	.short	0x010a
        /*0962*/ 	.byte	0xff
	.zero		1


	//   ....[132]....
        /*0964*/ 	.word	0x0000a7a0
        /*0968*/ 	.word	0x00000000
        /*096c*/ 	.word	0x00000000
        /*0970*/ 	.short	0x010a
        /*0972*/ 	.byte	0xff
	.zero		1


	//   ....[133]....
        /*0974*/ 	.word	0x0000a800
        /*0978*/ 	.word	0x00000000
        /*097c*/ 	.word	0x00000000
        /*0980*/ 	.short	0x010a
        /*0982*/ 	.byte	0xff
	.zero		1


	//   ....[134]....
        /*0984*/ 	.word	0x0000a860
        /*0988*/ 	.word	0x00000000
        /*098c*/ 	.word	0x00000110
        /*0990*/ 	.short	0x010a
        /*0992*/ 	.byte	0xff
	.zero		1


	//   ....[135]....
        /*0994*/ 	.word	0x0000a8b0
        /*0998*/ 	.word	0x0000000c
        /*099c*/ 	.word	0x00000090
        /*09a0*/ 	.short	0x010a
        /*09a2*/ 	.byte	0xff
	.zero		1


	//   ....[136]....
        /*09a4*/ 	.word	0x0000a910
        /*09a8*/ 	.word	0x00000000
        /*09ac*/ 	.word	0x00000088
        /*09b0*/ 	.short	0x010a
        /*09b2*/ 	.byte	0xff
	.zero		1


	//   ....[137]....
        /*09b4*/ 	.word	0x0000a970
        /*09b8*/ 	.word	0x00000000
        /*09bc*/ 	.word	0x00000060
        /*09c0*/ 	.short	0x010a
        /*09c2*/ 	.byte	0xff
	.zero		1


	//   ....[138]....
        /*09c4*/ 	.word	0x0000a9d0
        /*09c8*/ 	.word	0x00000000
        /*09cc*/ 	.word	0x00000068
        /*09d0*/ 	.short	0x010a
        /*09d2*/ 	.byte	0xff
	.zero		1


	//   ....[139]....
        /*09d4*/ 	.word	0x0000aa30
        /*09d8*/ 	.word	0x00000000
        /*09dc*/ 	.word	0x00000070
        /*09e0*/ 	.short	0x010a
        /*09e2*/ 	.byte	0xff
	.zero		1


	//   ....[140]....
        /*09e4*/ 	.word	0x0000aa90
        /*09e8*/ 	.word	0x00000000
        /*09ec*/ 	.word	0x00000078
        /*09f0*/ 	.short	0x010a
        /*09f2*/ 	.byte	0xff
	.zero		1


	//   ....[141]....
        /*09f4*/ 	.word	0x0000aaf0
        /*09f8*/ 	.word	0x00000000
        /*09fc*/ 	.word	0x00000060
        /*0a00*/ 	.short	0x010a
        /*0a02*/ 	.byte	0xff
	.zero		1


	//   ....[142]....
        /*0a04*/ 	.word	0x0000ab50
        /*0a08*/ 	.word	0x00000000
        /*0a0c*/ 	.word	0x00000068
        /*0a10*/ 	.short	0x010a
        /*0a12*/ 	.byte	0xff
	.zero		1


	//   ....[143]....
        /*0a14*/ 	.word	0x0000abb0
        /*0a18*/ 	.word	0x00000000
        /*0a1c*/ 	.word	0x00000070
        /*0a20*/ 	.short	0x010a
        /*0a22*/ 	.byte	0xff
	.zero		1


	//   ....[144]....
        /*0a24*/ 	.word	0x0000ac00
        /*0a28*/ 	.word	0x00000003
        /*0a2c*/ 	.word	0x00000090
        /*0a30*/ 	.short	0x010a
        /*0a32*/ 	.byte	0xff
	.zero		1


	//   ....[145]....
        /*0a34*/ 	.word	0x0000ac60
        /*0a38*/ 	.word	0x00000002
        /*0a3c*/ 	.word	0x00000040
        /*0a40*/ 	.short	0x010a
        /*0a42*/ 	.byte	0xff
	.zero		1


	//   ....[146]....
        /*0a44*/ 	.word	0x0000acb0
        /*0a48*/ 	.word	0x00000063
        /*0a4c*/ 	.word	0x000000b0
        /*0a50*/ 	.short	0x010a
        /*0a52*/ 	.byte	0xff
	.zero		1


	//   ....[147]....
        /*0a54*/ 	.word	0x0000ad00
        /*0a58*/ 	.word	0x00000003
        /*0a5c*/ 	.word	0x00000040
        /*0a60*/ 	.short	0x010a
        /*0a62*/ 	.byte	0xff
	.zero		1


	//   ....[148]....
        /*0a64*/ 	.word	0x0000ad50
        /*0a68*/ 	.word	0x0000003e
        /*0a6c*/ 	.word	0x00000040
        /*0a70*/ 	.short	0x010a
        /*0a72*/ 	.byte	0xff
	.zero		1


	//   ....[149]....
        /*0a74*/ 	.word	0x0000ada0
        /*0a78*/ 	.word	0x0000003e
        /*0a7c*/ 	.word	0x00000040
        /*0a80*/ 	.short	0x010a
        /*0a82*/ 	.byte	0xff
	.zero		1


	//----- nvinfo : EIATTR_NUM_MBARRIERS
	.align		4
.L_47:
        /*0a84*/ 	.byte	0x03, 0x38
        /*0a86*/ 	.short	0x0023


	//----- nvinfo : EIATTR_EXIT_INSTR_OFFSETS
	.align		4
        /*0a88*/ 	.byte	0x04, 0x1c
        /*0a8a*/ 	.short	(.L_49 - .L_48)


	//   ....[0]....
.L_48:
        /*0a8c*/ 	.word	0x00002d00


	//   ....[1]....
        /*0a90*/ 	.word	0x000031f0


	//   ....[2]....
        /*0a94*/ 	.word	0x00003250


	//   ....[3]....
        /*0a98*/ 	.word	0x00004790


	//   ....[4]....
        /*0a9c*/ 	.word	0x00005a80


	//   ....[5]....
        /*0aa0*/ 	.word	0x00005ac0


	//   ....[6]....
        /*0aa4*/ 	.word	0x00009fc0


	//   ....[7]....
        /*0aa8*/ 	.word	0x0000a040


	//   ....[8]....
        /*0aac*/ 	.word	0x0000a070


	//   ....[9]....
        /*0ab0*/ 	.word	0x0000a0e0


	//----- nvinfo : EIATTR_MAX_THREADS
	.align		4
.L_49:
        /*0ab4*/ 	.byte	0x04, 0x05
        /*0ab6*/ 	.short	(.L_51 - .L_50)
.L_50:
        /*0ab8*/ 	.word	0x00000100
        /*0abc*/ 	.word	0x00000001
        /*0ac0*/ 	.word	0x00000001


	//----- nvinfo : EIATTR_CRS_STACK_SIZE
	.align		4
.L_51:
        /*0ac4*/ 	.byte	0x04, 0x1e
        /*0ac6*/ 	.short	(.L_53 - .L_52)
.L_52:
        /*0ac8*/ 	.word	0x00000000


	//----- nvinfo : EIATTR_CBANK_PARAM_SIZE
	.align		4
.L_53:
        /*0acc*/ 	.byte	0x03, 0x19
        /*0ace*/ 	.short	0x0800


	//----- nvinfo : EIATTR_PARAM_CBANK
	.align		4
        /*0ad0*/ 	.byte	0x04, 0x0a
        /*0ad2*/ 	.short	(.L_55 - .L_54)
	.align		4
.L_54:
        /*0ad4*/ 	.word	index@(.nv.constant0._ZN7cutlass13device_kernelINS_4gemm6kernel13GemmUniversalIN4cute5tupleIJiiiiEEENS1_10collective13CollectiveMmaINS1_35MainloopSm100TmaUmmaWarpSpecializedILi4ELi2ELi4ENS5_IJNS4_1CILi2EEESB_NSA_ILi1EEEEEEEENS5_IJNSA_ILi128EEENSA_ILi256EEESF_EEENS_6half_tENS5_IJlSC_lEEESI_SJ_NS4_8TiledMMAINS4_8MMA_AtomIJNS4_26SM100_MMA_F16BF16_2x1SM_SSISI_SI_fLi128ELi256ELNS4_4UMMA5MajorE0ELSO_0ELNSN_7ScaleInE0ELSP_0EEEEEENS4_6LayoutINS5_IJSC_SC_SC_EEENS5_IJNSA_ILi0EEESU_SU_EEEEENS5_IJNS4_10UnderscoreESX_SX_EEEEENS4_28SM100_TMA_2SM_LOAD_MULTICASTENS4_14ComposedLayoutINS4_7SwizzleILi3ELi4ELi3EEENS4_18smem_ptr_flag_bitsILi16EEENSS_INS5_IJNSA_ILi8EEENSA_ILi64EEEEEENS5_IJS17_SC_EEEEEEEvNS4_8identityENS4_18SM100_TMA_2SM_LOADES1B_vS1C_EENS_8epilogue10collective18CollectiveEpilogueINS1F_23Sm100TmaWarpSpecializedILi4ELi2ELi32ELb1ELb0EEEJNS5_IJS17_SG_SF_EEENS5_IJNSS_IS17_SC_EENSS_INS5_IJNSA_ILi32EEESB_EEENS5_IJSC_SF_EEEEEEEESI_SJ_SI_SJ_NS1F_6fusion15FusionCallbacksIS1J_NS1R_17LinearCombinationISI_fSI_fLNS_15FloatRoundStyleE2EEES1K_S1Q_JEEENS4_5SM1004TMEM4LOAD26SM100_TMEM_LOAD_32dp32b32xENS4_13SM90_TMA_LOADENS11_INS12_ILi2ELi4ELi3EEES15_NSS_INS5_IJS16_S1M_EEENS5_IJS1M_SC_EEEEEEENS4_39AutoVectorizingCopyWithAssumedAlignmentILi128EEENS4_14SM90_TMA_STOREES26_S28_S28_EEEvvEEEEvNT_6ParamsE)
        /*0ad8*/ 	.short	0x0380
        /*0ada*/ 	.short	0x0800


	//----- nvinfo : EIATTR_SW_WAR
	.align		4
.L_55:
        /*0adc*/ 	.byte	0x04, 0x36
        /*0ade*/ 	.short	(.L_57 - .L_56)
.L_56:
        /*0ae0*/ 	.word	0x00000008
.L_57:


//--------------------- .nv.callgraph             --------------------------
	.section	.nv.callgraph,"",@"SHT_CUDA_CALLGRAPH"
	.align	4
	.sectionentsize	8
	.align		4
        /*0000*/ 	.word	0x00000000
	.align		4
        /*0004*/ 	.word	0xffffffff
	.align		4
        /*0008*/ 	.word	index@(_ZN7cutlass13device_kernelINS_4gemm6kernel13GemmUniversalIN4cute5tupleIJiiiiEEENS1_10collective13CollectiveMmaINS1_35MainloopSm100TmaUmmaWarpSpecializedILi4ELi2ELi4ENS5_IJNS4_1CILi2EEESB_NSA_ILi1EEEEEEEENS5_IJNSA_ILi128EEENSA_ILi256EEESF_EEENS_6half_tENS5_IJlSC_lEEESI_SJ_NS4_8TiledMMAINS4_8MMA_AtomIJNS4_26SM100_MMA_F16BF16_2x1SM_SSISI_SI_fLi128ELi256ELNS4_4UMMA5MajorE0ELSO_0ELNSN_7ScaleInE0ELSP_0EEEEEENS4_6LayoutINS5_IJSC_SC_SC_EEENS5_IJNSA_ILi0EEESU_SU_EEEEENS5_IJNS4_10UnderscoreESX_SX_EEEEENS4_28SM100_TMA_2SM_LOAD_MULTICASTENS4_14ComposedLayoutINS4_7SwizzleILi3ELi4ELi3EEENS4_18smem_ptr_flag_bitsILi16EEENSS_INS5_IJNSA_ILi8EEENSA_ILi64EEEEEENS5_IJS17_SC_EEEEEEEvNS4_8identityENS4_18SM100_TMA_2SM_LOADES1B_vS1C_EENS_8epilogue10collective18CollectiveEpilogueINS1F_23Sm100TmaWarpSpecializedILi4ELi2ELi32ELb1ELb0EEEJNS5_IJS17_SG_SF_EEENS5_IJNSS_IS17_SC_EENSS_INS5_IJNSA_ILi32EEESB_EEENS5_IJSC_SF_EEEEEEEESI_SJ_SI_SJ_NS1F_6fusion15FusionCallbacksIS1J_NS1R_17LinearCombinationISI_fSI_fLNS_15FloatRoundStyleE2EEES1K_S1Q_JEEENS4_5SM1004TMEM4LOAD26SM100_TMEM_LOAD_32dp32b32xENS4_13SM90_TMA_LOADENS11_INS12_ILi2ELi4ELi3EEES15_NSS_INS5_IJS16_S1M_EEENS5_IJS1M_SC_EEEEEEENS4_39AutoVectorizingCopyWithAssumedAlignmentILi128EEENS4_14SM90_TMA_STOREES26_S28_S28_EEEvvEEEEvNT_6ParamsE)
	.align		4
        /*000c*/ 	.word	index@(__assertfail)
	.align		4
        /*0010*/ 	.word	0x00000000
	.align		4
        /*0014*/ 	.word	0xfffffffe
	.align		4
        /*0018*/ 	.word	0x00000000
	.align		4
        /*001c*/ 	.word	0xfffffffd
	.align		4
        /*0020*/ 	.word	0x00000000
	.align		4
        /*0024*/ 	.word	0xfffffffc


//--------------------- .nv.constant4             --------------------------
	.section	.nv.constant4,"a",@progbits
	.align	8
	.align		8
.nv.constant4:
        /*0000*/ 	.dword	__assertfail
	.align		8
        /*0008*/ 	.dword	__unnamed_1
	.align		8
        /*0010*/ 	.dword	__unnamed_2
	.align		8
        /*0018*/ 	.dword	_ZN39_INTERNAL_07db72e1_4_k_cu_7d458910_66094cuda3std3__45__cpo5beginE
	.align		8
        /*0020*/ 	.dword	_ZN39_INTERNAL_07db72e1_4_k_cu_7d458910_66094cuda3std3__45__cpo3endE
	.align		8
        /*0028*/ 	.dword	_ZN39_INTERNAL_07db72e1_4_k_cu_7d458910_66094cuda3std3__45__cpo6cbeginE
	.align		8
        /*0030*/ 	.dword	_ZN39_INTERNAL_07db72e1_4_k_cu_7d458910_66094cuda3std3__45__cpo4cendE
	.align		8
        /*0038*/ 	.dword	_ZN39_INTERNAL_07db72e1_4_k_cu_7d458910_66094cuda3std3__441_GLOBAL__N__07db72e1_4_k_cu_7d458910_66096ignoreE
	.align		8
        /*0040*/ 	.dword	_ZN39_INTERNAL_07db72e1_4_k_cu_7d458910_66094cuda3std3__419piecewise_constructE
	.align		8
        /*0048*/ 	.dword	_ZN39_INTERNAL_07db72e1_4_k_cu_7d458910_66094cuda3std3__48in_placeE
	.align		8
        /*0050*/ 	.dword	_ZN39_INTERNAL_07db72e1_4_k_cu_7d458910_66094cuda3std6ranges3__45__cpo4swapE
	.align		8
        /*0058*/ 	.dword	_ZN39_INTERNAL_07db72e1_4_k_cu_7d458910_66094cuda3std6ranges3__45__cpo9iter_moveE
	.align		8
        /*0060*/ 	.dword	_ZN39_INTERNAL_07db72e1_4_k_cu_7d458910_66094cute7productE
	.align		8
        /*0068*/ 	.dword	_ZN39_INTERNAL_07db72e1_4_k_cu_7d458910_66094cute1_E
	.align		8
        /*0070*/ 	.dword	$str$25
	.align		8
        /*0078*/ 	.dword	$str$26
	.align		8
        /*0080*/ 	.dword	$str$27
	.align		8
        /*0088*/ 	.dword	$str$28


//--------------------- .text._ZN7cutlass13device_kernelINS_4gemm6kernel13GemmUniversalIN4cute5tupleIJiiiiEEENS1_10collective13CollectiveMmaINS1_35MainloopSm100TmaUmmaWarpSpecializedILi4ELi2ELi4ENS5_IJNS4_1CILi2EEESB_NSA_ILi1EEEEEEEENS5_IJNSA_ILi128EEENSA_ILi256EEESF_EEENS_6half_tENS5_IJlSC_lEEESI_SJ_NS4_8TiledMMAINS4_8MMA_AtomIJNS4_26SM100_MMA_F16BF16_2x1SM_SSISI_SI_fLi128ELi256ELNS4_4UMMA5MajorE0ELSO_0ELNSN_7ScaleInE0ELSP_0EEEEEENS4_6LayoutINS5_IJSC_SC_SC_EEENS5_IJNSA_ILi0EEESU_SU_EEEEENS5_IJNS4_10UnderscoreESX_SX_EEEEENS4_28SM100_TMA_2SM_LOAD_MULTICASTENS4_14ComposedLayoutINS4_7SwizzleILi3ELi4ELi3EEENS4_18smem_ptr_flag_bitsILi16EEENSS_INS5_IJNSA_ILi8EEENSA_ILi64EEEEEENS5_IJS17_SC_EEEEEEEvNS4_8identityENS4_18SM100_TMA_2SM_LOADES1B_vS1C_EENS_8epilogue10collective18CollectiveEpilogueINS1F_23Sm100TmaWarpSpecializedILi4ELi2ELi32ELb1ELb0EEEJNS5_IJS17_SG_SF_EEENS5_IJNSS_IS17_SC_EENSS_INS5_IJNSA_ILi32EEESB_EEENS5_IJSC_SF_EEEEEEEESI_SJ_SI_SJ_NS1F_6fusion15FusionCallbacksIS1J_NS1R_17LinearCombinationISI_fSI_fLNS_15FloatRoundStyleE2EEES1K_S1Q_JEEENS4_5SM1004TMEM4LOAD26SM100_TMEM_LOAD_32dp32b32xENS4_13SM90_TMA_LOADENS11_INS12_ILi2ELi4ELi3EEES15_NSS_INS5_IJS16_S1M_EEENS5_IJS1M_SC_EEEEEEENS4_39AutoVectorizingCopyWithAssumedAlignmentILi128EEENS4_14SM90_TMA_STOREES26_S28_S28_EEEvvEEEEvNT_6ParamsE --------------------------
	.section	.text._ZN7cutlass13device_kernelINS_4gemm6kernel13GemmUniversalIN4cute5tupleIJiiiiEEENS1_10collective13CollectiveMmaINS1_35MainloopSm100TmaUmmaWarpSpecializedILi4ELi2ELi4ENS5_IJNS4_1CILi2EEESB_NSA_ILi1EEEEEEEENS5_IJNSA_ILi128EEENSA_ILi256EEESF_EEENS_6half_tENS5_IJlSC_lEEESI_SJ_NS4_8TiledMMAINS4_8MMA_AtomIJNS4_26SM100_MMA_F16BF16_2x1SM_SSISI_SI_fLi128ELi256ELNS4_4UMMA5MajorE0ELSO_0ELNSN_7ScaleInE0ELSP_0EEEEEENS4_6LayoutINS5_IJSC_SC_SC_EEENS5_IJNSA_ILi0EEESU_SU_EEEEENS5_IJNS4_10UnderscoreESX_SX_EEEEENS4_28SM100_TMA_2SM_LOAD_MULTICASTENS4_14ComposedLayoutINS4_7SwizzleILi3ELi4ELi3EEENS4_18smem_ptr_flag_bitsILi16EEENSS_INS5_IJNSA_ILi8EEENSA_ILi64EEEEEENS5_IJS17_SC_EEEEEEEvNS4_8identityENS4_18SM100_TMA_2SM_LOADES1B_vS1C_EENS_8epilogue10collective18CollectiveEpilogueINS1F_23Sm100TmaWarpSpecializedILi4ELi2ELi32ELb1ELb0EEEJNS5_IJS17_SG_SF_EEENS5_IJNSS_IS17_SC_EENSS_INS5_IJNSA_ILi32EEESB_EEENS5_IJSC_SF_EEEEEEEESI_SJ_SI_SJ_NS1F_6fusion15FusionCallbacksIS1J_NS1R_17LinearCombinationISI_fSI_fLNS_15FloatRoundStyleE2EEES1K_S1Q_JEEENS4_5SM1004TMEM4LOAD26SM100_TMEM_LOAD_32dp32b32xENS4_13SM90_TMA_LOADENS11_INS12_ILi2ELi4ELi3EEES15_NSS_INS5_IJS16_S1M_EEENS5_IJS1M_SC_EEEEEEENS4_39AutoVectorizingCopyWithAssumedAlignmentILi128EEENS4_14SM90_TMA_STOREES26_S28_S28_EEEvvEEEEvNT_6ParamsE,"ax",@progbits
	.align	128
.text._ZN7cutlass13device_kernelINS_4gemm6kernel13GemmUniversalIN4cute5tupleIJiiiiEEENS1_10collective13CollectiveMmaINS1_35MainloopSm100TmaUmmaWarpSpecializedILi4ELi2ELi4ENS5_IJNS4_1CILi2EEESB_NSA_ILi1EEEEEEEENS5_IJNSA_ILi128EEENSA_ILi256EEESF_EEENS_6half_tENS5_IJlSC_lEEESI_SJ_NS4_8TiledMMAINS4_8MMA_AtomIJNS4_26SM100_MMA_F16BF16_2x1SM_SSISI_SI_fLi128ELi256ELNS4_4UMMA5MajorE0ELSO_0ELNSN_7ScaleInE0ELSP_0EEEEEENS4_6LayoutINS5_IJSC_SC_SC_EEENS5_IJNSA_ILi0EEESU_SU_EEEEENS5_IJNS4_10UnderscoreESX_SX_EEEEENS4_28SM100_TMA_2SM_LOAD_MULTICASTENS4_14ComposedLayoutINS4_7SwizzleILi3ELi4ELi3EEENS4_18smem_ptr_flag_bitsILi16EEENSS_INS5_IJNSA_ILi8EEENSA_ILi64EEEEEENS5_IJS17_SC_EEEEEEEvNS4_8identityENS4_18SM100_TMA_2SM_LOADES1B_vS1C_EENS_8epilogue10collective18CollectiveEpilogueINS1F_23Sm100TmaWarpSpecializedILi4ELi2ELi32ELb1ELb0EEEJNS5_IJS17_SG_SF_EEENS5_IJNSS_IS17_SC_EENSS_INS5_IJNSA_ILi32EEESB_EEENS5_IJSC_SF_EEEEEEEESI_SJ_SI_SJ_NS1F_6fusion15FusionCallbacksIS1J_NS1R_17LinearCombinationISI_fSI_fLNS_15FloatRoundStyleE2EEES1K_S1Q_JEEENS4_5SM1004TMEM4LOAD26SM100_TMEM_LOAD_32dp32b32xENS4_13SM90_TMA_LOADENS11_INS12_ILi2ELi4ELi3EEES15_NSS_INS5_IJS16_S1M_EEENS5_IJS1M_SC_EEEEEEENS4_39AutoVectorizingCopyWithAssumedAlignmentILi128EEENS4_14SM90_TMA_STOREES26_S28_S28_EEEvvEEEEvNT_6ParamsE:
        .type           _ZN7cutlass13device_kernelINS_4gemm6kernel13GemmUniversalIN4cute5tupleIJiiiiEEENS1_10collective13CollectiveMmaINS1_35MainloopSm100TmaUmmaWarpSpecializedILi4ELi2ELi4ENS5_IJNS4_1CILi2EEESB_NSA_ILi1EEEEEEEENS5_IJNSA_ILi128EEENSA_ILi256EEESF_EEENS_6half_tENS5_IJlSC_lEEESI_SJ_NS4_8TiledMMAINS4_8MMA_AtomIJNS4_26SM100_MMA_F16BF16_2x1SM_SSISI_SI_fLi128ELi256ELNS4_4UMMA5MajorE0ELSO_0ELNSN_7ScaleInE0ELSP_0EEEEEENS4_6LayoutINS5_IJSC_SC_SC_EEENS5_IJNSA_ILi0EEESU_SU_EEEEENS5_IJNS4_10UnderscoreESX_SX_EEEEENS4_28SM100_TMA_2SM_LOAD_MULTICASTENS4_14ComposedLayoutINS4_7SwizzleILi3ELi4ELi3EEENS4_18smem_ptr_flag_bitsILi16EEENSS_INS5_IJNSA_ILi8EEENSA_ILi64EEEEEENS5_IJS17_SC_EEEEEEEvNS4_8identityENS4_18SM100_TMA_2SM_LOADES1B_vS1C_EENS_8epilogue10collective18CollectiveEpilogueINS1F_23Sm100TmaWarpSpecializedILi4ELi2ELi32ELb1ELb0EEEJNS5_IJS17_SG_SF_EEENS5_IJNSS_IS17_SC_EENSS_INS5_IJNSA_ILi32EEESB_EEENS5_IJSC_SF_EEEEEEEESI_SJ_SI_SJ_NS1F_6fusion15FusionCallbacksIS1J_NS1R_17LinearCombinationISI_fSI_fLNS_15FloatRoundStyleE2EEES1K_S1Q_JEEENS4_5SM1004TMEM4LOAD26SM100_TMEM_LOAD_32dp32b32xENS4_13SM90_TMA_LOADENS11_INS12_ILi2ELi4ELi3EEES15_NSS_INS5_IJS16_S1M_EEENS5_IJS1M_SC_EEEEEEENS4_39AutoVectorizingCopyWithAssumedAlignmentILi128EEENS4_14SM90_TMA_STOREES26_S28_S28_EEEvvEEEEvNT_6ParamsE,@function
        .size           _ZN7cutlass13device_kernelINS_4gemm6kernel13GemmUniversalIN4cute5tupleIJiiiiEEENS1_10collective13CollectiveMmaINS1_35MainloopSm100TmaUmmaWarpSpecializedILi4ELi2ELi4ENS5_IJNS4_1CILi2EEESB_NSA_ILi1EEEEEEEENS5_IJNSA_ILi128EEENSA_ILi256EEESF_EEENS_6half_tENS5_IJlSC_lEEESI_SJ_NS4_8TiledMMAINS4_8MMA_AtomIJNS4_26SM100_MMA_F16BF16_2x1SM_SSISI_SI_fLi128ELi256ELNS4_4UMMA5MajorE0ELSO_0ELNSN_7ScaleInE0ELSP_0EEEEEENS4_6LayoutINS5_IJSC_SC_SC_EEENS5_IJNSA_ILi0EEESU_SU_EEEEENS5_IJNS4_10UnderscoreESX_SX_EEEEENS4_28SM100_TMA_2SM_LOAD_MULTICASTENS4_14ComposedLayoutINS4_7SwizzleILi3ELi4ELi3EEENS4_18smem_ptr_flag_bitsILi16EEENSS_INS5_IJNSA_ILi8EEENSA_ILi64EEEEEENS5_IJS17_SC_EEEEEEEvNS4_8identityENS4_18SM100_TMA_2SM_LOADES1B_vS1C_EENS_8epilogue10collective18CollectiveEpilogueINS1F_23Sm100TmaWarpSpecializedILi4ELi2ELi32ELb1ELb0EEEJNS5_IJS17_SG_SF_EEENS5_IJNSS_IS17_SC_EENSS_INS5_IJNSA_ILi32EEESB_EEENS5_IJSC_SF_EEEEEEEESI_SJ_SI_SJ_NS1F_6fusion15FusionCallbacksIS1J_NS1R_17LinearCombinationISI_fSI_fLNS_15FloatRoundStyleE2EEES1K_S1Q_JEEENS4_5SM1004TMEM4LOAD26SM100_TMEM_LOAD_32dp32b32xENS4_13SM90_TMA_LOADENS11_INS12_ILi2ELi4ELi3EEES15_NSS_INS5_IJS16_S1M_EEENS5_IJS1M_SC_EEEEEEENS4_39AutoVectorizingCopyWithAssumedAlignmentILi128EEENS4_14SM90_TMA_STOREES26_S28_S28_EEEvvEEEEvNT_6ParamsE,(.L_x_199 - _ZN7cutlass13device_kernelINS_4gemm6kernel13GemmUniversalIN4cute5tupleIJiiiiEEENS1_10collective13CollectiveMmaINS1_35MainloopSm100TmaUmmaWarpSpecializedILi4ELi2ELi4ENS5_IJNS4_1CILi2EEESB_NSA_ILi1EEEEEEEENS5_IJNSA_ILi128EEENSA_ILi256EEESF_EEENS_6half_tENS5_IJlSC_lEEESI_SJ_NS4_8TiledMMAINS4_8MMA_AtomIJNS4_26SM100_MMA_F16BF16_2x1SM_SSISI_SI_fLi128ELi256ELNS4_4UMMA5MajorE0ELSO_0ELNSN_7ScaleInE0ELSP_0EEEEEENS4_6LayoutINS5_IJSC_SC_SC_EEENS5_IJNSA_ILi0EEESU_SU_EEEEENS5_IJNS4_10UnderscoreESX_SX_EEEEENS4_28SM100_TMA_2SM_LOAD_MULTICASTENS4_14ComposedLayoutINS4_7SwizzleILi3ELi4ELi3EEENS4_18smem_ptr_flag_bitsILi16EEENSS_INS5_IJNSA_ILi8EEENSA_ILi64EEEEEENS5_IJS17_SC_EEEEEEEvNS4_8identityENS4_18SM100_TMA_2SM_LOADES1B_vS1C_EENS_8epilogue10collective18CollectiveEpilogueINS1F_23Sm100TmaWarpSpecializedILi4ELi2ELi32ELb1ELb0EEEJNS5_IJS17_SG_SF_EEENS5_IJNSS_IS17_SC_EENSS_INS5_IJNSA_ILi32EEESB_EEENS5_IJSC_SF_EEEEEEEESI_SJ_SI_SJ_NS1F_6fusion15FusionCallbacksIS1J_NS1R_17LinearCombinationISI_fSI_fLNS_15FloatRoundStyleE2EEES1K_S1Q_JEEENS4_5SM1004TMEM4LOAD26SM100_TMEM_LOAD_32dp32b32xENS4_13SM90_TMA_LOADENS11_INS12_ILi2ELi4ELi3EEES15_NSS_INS5_IJS16_S1M_EEENS5_IJS1M_SC_EEEEEEENS4_39AutoVectorizingCopyWithAssumedAlignmentILi128EEENS4_14SM90_TMA_STOREES26_S28_S28_EEEvvEEEEvNT_6ParamsE)
        .other          _ZN7cutlass13device_kernelINS_4gemm6kernel13GemmUniversalIN4cute5tupleIJiiiiEEENS1_10collective13CollectiveMmaINS1_35MainloopSm100TmaUmmaWarpSpecializedILi4ELi2ELi4ENS5_IJNS4_1CILi2EEESB_NSA_ILi1EEEEEEEENS5_IJNSA_ILi128EEENSA_ILi256EEESF_EEENS_6half_tENS5_IJlSC_lEEESI_SJ_NS4_8TiledMMAINS4_8MMA_AtomIJNS4_26SM100_MMA_F16BF16_2x1SM_SSISI_SI_fLi128ELi256ELNS4_4UMMA5MajorE0ELSO_0ELNSN_7ScaleInE0ELSP_0EEEEEENS4_6LayoutINS5_IJSC_SC_SC_EEENS5_IJNSA_ILi0EEESU_SU_EEEEENS5_IJNS4_10UnderscoreESX_SX_EEEEENS4_28SM100_TMA_2SM_LOAD_MULTICASTENS4_14ComposedLayoutINS4_7SwizzleILi3ELi4ELi3EEENS4_18smem_ptr_flag_bitsILi16EEENSS_INS5_IJNSA_ILi8EEENSA_ILi64EEEEEENS5_IJS17_SC_EEEEEEEvNS4_8identityENS4_18SM100_TMA_2SM_LOADES1B_vS1C_EENS_8epilogue10collective18CollectiveEpilogueINS1F_23Sm100TmaWarpSpecializedILi4ELi2ELi32ELb1ELb0EEEJNS5_IJS17_SG_SF_EEENS5_IJNSS_IS17_SC_EENSS_INS5_IJNSA_ILi32EEESB_EEENS5_IJSC_SF_EEEEEEEESI_SJ_SI_SJ_NS1F_6fusion15FusionCallbacksIS1J_NS1R_17LinearCombinationISI_fSI_fLNS_15FloatRoundStyleE2EEES1K_S1Q_JEEENS4_5SM1004TMEM4LOAD26SM100_TMEM_LOAD_32dp32b32xENS4_13SM90_TMA_LOADENS11_INS12_ILi2ELi4ELi3EEES15_NSS_INS5_IJS16_S1M_EEENS5_IJS1M_SC_EEEEEEENS4_39AutoVectorizingCopyWithAssumedAlignmentILi128EEENS4_14SM90_TMA_STOREES26_S28_S28_EEEvvEEEEvNT_6ParamsE,@"STO_CUDA_ENTRY STV_DEFAULT"
_ZN7cutlass13device_kernelINS_4gemm6kernel13GemmUniversalIN4cute5tupleIJiiiiEEENS1_10collective13CollectiveMmaINS1_35MainloopSm100TmaUmmaWarpSpecializedILi4ELi2ELi4ENS5_IJNS4_1CILi2EEESB_NSA_ILi1EEEEEEEENS5_IJNSA_ILi128EEENSA_ILi256EEESF_EEENS_6half_tENS5_IJlSC_lEEESI_SJ_NS4_8TiledMMAINS4_8MMA_AtomIJNS4_26SM100_MMA_F16BF16_2x1SM_SSISI_SI_fLi128ELi256ELNS4_4UMMA5MajorE0ELSO_0ELNSN_7ScaleInE0ELSP_0EEEEEENS4_6LayoutINS5_IJSC_SC_SC_EEENS5_IJNSA_ILi0EEESU_SU_EEEEENS5_IJNS4_10UnderscoreESX_SX_EEEEENS4_28SM100_TMA_2SM_LOAD_MULTICASTENS4_14ComposedLayoutINS4_7SwizzleILi3ELi4ELi3EEENS4_18smem_ptr_flag_bitsILi16EEENSS_INS5_IJNSA_ILi8EEENSA_ILi64EEEEEENS5_IJS17_SC_EEEEEEEvNS4_8identityENS4_18SM100_TMA_2SM_LOADES1B_vS1C_EENS_8epilogue10collective18CollectiveEpilogueINS1F_23Sm100TmaWarpSpecializedILi4ELi2ELi32ELb1ELb0EEEJNS5_IJS17_SG_SF_EEENS5_IJNSS_IS17_SC_EENSS_INS5_IJNSA_ILi32EEESB_EEENS5_IJSC_SF_EEEEEEEESI_SJ_SI_SJ_NS1F_6fusion15FusionCallbacksIS1J_NS1R_17LinearCombinationISI_fSI_fLNS_15FloatRoundStyleE2EEES1K_S1Q_JEEENS4_5SM1004TMEM4LOAD26SM100_TMEM_LOAD_32dp32b32xENS4_13SM90_TMA_LOADENS11_INS12_ILi2ELi4ELi3EEES15_NSS_INS5_IJS16_S1M_EEENS5_IJS1M_SC_EEEEEEENS4_39AutoVectorizingCopyWithAssumedAlignmentILi128EEENS4_14SM90_TMA_STOREES26_S28_S28_EEEvvEEEEvNT_6ParamsE:
[----:B------:R-:W1:Y:S01]  /*0000*/  LDC R1, c[0x0][0x37c] ;  /* 0x0000df00ff017b82 */ /* 0x000e620000000800 */
[----:B------:R-:W2:Y:S01]  /*0010*/  S2R R94, SR_TID.X ;  /* 0x00000000005e7919 */ /* 0x000ea20000002100 */
[----:B------:R-:W3:Y:S06]  /*0020*/  LDCU.64 UR8, c[0x0][0x890] ;  /* 0x00011200ff0877ac */ /* 0x000eec0008000a00 */
[----:B------:R-:W4:Y:S01]  /*0030*/  S2UR UR47, SR_CgaCtaId ;  /* 0x00000000002f79c3 */ /* 0x000f220000008800 */
[----:B------:R-:W-:Y:S02]  /*0040*/  PRMT R80, RZ, 0x7610, R80 ;  /* 0x00007610ff507816 */ /* 0x000fe40000000050 */
[----:B------:R-:W-:Y:S01]  /*0050*/  ELECT P1, URZ, PT ;  /* 0x0000000000ff782f */ /* 0x000fe20003820000 */
[----:B---3--:R-:W-:-:S04]  /*0060*/  UISETP.NE.U32.AND UP0, UPT, UR8, URZ, UPT ;  /* 0x000000ff0800728c */ /* 0x008fc8000bf05070 */
[----:B------:R-:W-:Y:S02]  /*0070*/  UISETP.NE.AND.EX UP0, UPT, UR9, URZ, UPT, UP0 ;  /* 0x000000ff0900728c */ /* 0x000fe4000bf05300 */
[----:B----4-:R-:W-:Y:S02]  /*0080*/  ULOP3.LUT UR68, UR47, 0x1, URZ, 0xc0, !UPT ;  /* 0x000000012f447892 */ /* 0x010fe4000f8ec0ff */
[----:B------:R-:W-:Y:S01]  /*0090*/  ULOP3.LUT UR69, UR47, 0x1, URZ, 0x3c, !UPT ;  /* 0x000000012f457892 */ /* 0x000fe2000f8e3cff */
[----:B--2---:R-:W-:-:S05]  /*00a0*/  SHF.R.U32.HI R81, RZ, 0x5, R94 ;  /* 0x00000005ff517819 */ /* 0x004fca000001165e */
[----:B------:R-:W2:Y:S02]  /*00b0*/  SHFL.IDX PT, R0, R81, RZ, 0x1f ;  /* 0x00001fff51007589 */ /* 0x000ea400000e0000 */
[----:B--2---:R-:W-:Y:S01]  /*00c0*/  R2UR UR18, R0 ;  /* 0x00000000001272ca */ /* 0x004fe200000e0000 */
[----:B-1----:R-:W-:-:S14]  /*00d0*/  BRA.U UP0, `(.L_x_0) ;  /* 0x0000000100307547 */ /* 0x002fdc000b800000 */
[----:B------:R-:W1:Y:S02]  /*00e0*/  LDCU.64 UR4, c[0x0][0x888] ;  /* 0x00011100ff0477ac */ /* 0x000e640008000a00 */
[----:B-1----:R-:W-:-:S04]  /*00f0*/  UISETP.NE.U32.AND UP0, UPT, UR4, URZ, UPT ;  /* 0x000000ff0400728c */ /* 0x002fc8000bf05070 */
[----:B------:R-:W-:-:S09]  /*0100*/  UISETP.NE.AND.EX UP0, UPT, UR5, URZ, UPT, UP0 ;  /* 0x000000ff0500728c */ /* 0x000fd2000bf05300 */
[----:B------:R-:W-:Y:S05]  /*0110*/  BRA.U !UP0, `(.L_x_1) ;  /* 0x0000000108147547 */ /* 0x000fea000b800000 */
[----:B------:R-:W1:Y:S01]  /*0120*/  LDC.64 R2, c[0x0][0x888] ;  /* 0x00022200ff027b82 */ /* 0x000e620000000a00 */
[----:B------:R-:W1:Y:S02]  /*0130*/  LDCU.64 UR4, c[0x0][0x358] ;  /* 0x00006b00ff0477ac */ /* 0x000e640008000a00 */
[----:B-1----:R1:W5:Y:S01]  /*0140*/  LDG.E R41, desc[UR4][R2.64] ;  /* 0x0000000402297981 */ /* 0x002362000c1e1900 */
[----:B------:R-:W-:Y:S01]  /*0150*/  HFMA2 R80, -RZ, RZ, 0, 5.9604644775390625e-08 ;  /* 0x00000001ff507431 */ /* 0x000fe200000001ff */
[----:B------:R-:W-:Y:S05]  /*0160*/  BRA `(.L_x_0) ;  /* 0x00000000000c7947 */ /* 0x000fea0003800000 */
.L_x_1:
[----:B------:R-:W1:Y:S01]  /*0170*/  LDCU UR4, c[0x0][0x880] ;  /* 0x00011000ff0477ac */ /* 0x000e620008000800 */
[----:B------:R-:W-:Y:S01]  /*0180*/  HFMA2 R80, -RZ, RZ, 0, 5.9604644775390625e-08 ;  /* 0x00000001ff507431 */ /* 0x000fe200000001ff */
[----:B-1----:R-:W-:-:S07]  /*0190*/  MOV R41, UR4 ;  /* 0x0000000400297c02 */ /* 0x002fce0008000f00 */
.L_x_0:
[----:B------:R-:W2:Y:S02]  /*01a0*/  LDCU.64 UR4, c[0x0][0x8b0] ;  /* 0x00011600ff0477ac */ /* 0x000ea40008000a00 */
[----:B--2---:R-:W-:-:S04]  /*01b0*/  UISETP.NE.U32.AND UP0, UPT, UR4, URZ, UPT ;  /* 0x000000ff0400728c */ /* 0x004fc8000bf05070 */
[----:B------:R-:W-:-:S09]  /*01c0*/  UISETP.NE.AND.EX UP0, UPT, UR5, URZ, UPT, UP0 ;  /* 0x000000ff0500728c */ /* 0x000fd2000bf05300 */
[----:B------:R-:W-:Y:S05]  /*01d0*/  BRA.U UP0, `(.L_x_2) ;  /* 0x0000000100287547 */ /* 0x000fea000b800000 */
[----:B------:R-:W2:Y:S02]  /*01e0*/  LDCU.64 UR4, c[0x0][0x8a8] ;  /* 0x00011500ff0477ac */ /* 0x000ea40008000a00 */
[----:B--2---:R-:W-:-:S04]  /*01f0*/  UISETP.NE.U32.AND UP0, UPT, UR4, URZ, UPT ;  /* 0x000000ff0400728c */ /* 0x004fc8000bf05070 */
[----:B------:R-:W-:-:S09]  /*0200*/  UISETP.NE.AND.EX UP0, UPT, UR5, URZ, UPT, UP0 ;  /* 0x000000ff0500728c */ /* 0x000fd2000bf05300 */
[----:B------:R-:W-:Y:S05]  /*0210*/  BRA.U !UP0, `(.L_x_3) ;  /* 0x0000000108107547 */ /* 0x000fea000b800000 */
[----:B------:R-:W2:Y:S01]  /*0220*/  LDC.64 R38, c[0x0][0x8a8] ;  /* 0x00022a00ff267b82 */ /* 0x000ea20000000a00 */
[----:B------:R-:W2:Y:S02]  /*0230*/  LDCU.64 UR4, c[0x0][0x358] ;  /* 0x00006b00ff0477ac */ /* 0x000ea40008000a00 */
[----:B--2---:R2:W5:Y:S01]  /*0240*/  LDG.E R38, desc[UR4][R38.64] ;  /* 0x0000000426267981 */ /* 0x004562000c1e1900 */
[----:B------:R-:W-:Y:S05]  /*0250*/  BRA `(.L_x_2) ;  /* 0x0000000000087947 */ /* 0x000fea0003800000 */
.L_x_3:
[----:B------:R-:W2:Y:S02]  /*0260*/  LDCU UR4, c[0x0][0x8a0] ;  /* 0x00011400ff0477ac */ /* 0x000ea40008000800 */
[----:B--2---:R-:W-:Y:S02]  /*0270*/  MOV R38, UR4 ;  /* 0x0000000400267c02 */ /* 0x004fe40008000f00 */
.L_x_2:
[----:B------:R-:W-:Y:S01]  /*0280*/  IMAD.U32 R0, RZ, RZ, UR18 ;  /* 0x00000012ff007e24 */ /* 0x000fe2000f8e00ff */
[----:B------:R-:W-:Y:S04]  /*0290*/  BSSY.RECONVERGENT B0, `(.L_x_4) ;  /* 0x000000c000007945 */ /* 0x000fe80003800200 */
[C---:B------:R-:W-:Y:S02]  /*02a0*/  ISETP.NE.OR P2, PT, R0.reuse, 0x1, !P1 ;  /* 0x000000010000780c */ /* 0x040fe40004f45670 */
[----:B------:R-:W-:-:S11]  /*02b0*/  ISETP.NE.OR P0, PT, R0, 0x3, !P1 ;  /* 0x000000030000780c */ /* 0x000fd60004f05670 */
[----:B------:R-:W-:Y:S05]  /*02c0*/  @P2 BRA `(.L_x_5) ;  /* 0x0000000000202947 */ /* 0x000fea0003800000 */
[----:B------:R-:W3:Y:S02]  /*02d0*/  LDCU.64 UR4, c[0x0][0x348] ;  /* 0x00006900ff0477ac */ /* 0x000ee40008000a00 */
[----:B---3--:R-:W-:Y:S02]  /*02e0*/  UIADD3 UR6, UP1, UPT, UR4, 0x80, URZ ;  /* 0x0000008004067890 */ /* 0x008fe4000ff3e0ff */
[----:B------:R-:W-:Y:S02]  /*02f0*/  UIADD3 UR4, UP0, UPT, UR4, 0x180, URZ ;  /* 0x0000018004047890 */ /* 0x000fe4000ff1e0ff */
[----:B------:R-:W-:Y:S02]  /*0300*/  UIADD3.X UR7, UPT, UPT, URZ, UR5, URZ, UP1, !UPT ;  /* 0x00000005ff077290 */ /* 0x000fe40008ffe4ff */
[----:B------:R-:W-:-:S07]  /*0310*/  UIADD3.X UR5, UPT, UPT, URZ, UR5, URZ, UP0, !UPT ;  /* 0x00000005ff057290 */ /* 0x000fce00087fe4ff */
[----:B------:R3:W-:Y:S02]  /*0320*/  UTMACCTL.PF [UR6] ;  /* 0x00000000060079b9 */ /* 0x0007e40008040000 */
[----:B------:R3:W-:Y:S02]  /*0330*/  UTMACCTL.PF [UR4] ;  /* 0x00000000040079b9 */ /* 0x0007e40008040000 */
[----:B---3--:R-:W-:Y:S01]  /*0340*/  NOP ;  /* 0x0000000000007918 */ /* 0x008fe20000000000 */
.L_x_5:
[----:B------:R-:W-:Y:S05]  /*0350*/  BSYNC.RECONVERGENT B0 ;  /* 0x0000000000007941 */ /* 0x000fea0003800200 */
.L_x_4:
[----:B------:R-:W-:Y:S04]  /*0360*/  BSSY.RECONVERGENT B0, `(.L_x_6) ;  /* 0x000000a000007945 */ /* 0x000fe80003800200 */
        /* <DEDUP_REMOVED lines=9> */
.L_x_7:
[----:B------:R-:W-:Y:S05]  /*0400*/  BSYNC.RECONVERGENT B0 ;  /* 0x0000000000007941 */ /* 0x000fea0003800200 */
.L_x_6:
[----:B------:R-:W3:Y:S01]  /*0410*/  LDCU.64 UR4, c[0x0][0x888] ;  /* 0x00011100ff0477ac */ /* 0x000ee20008000a00 */
[----:B------:R-:W-:Y:S02]  /*0420*/  UISETP.EQ.U32.AND UP1, UPT, UR8, URZ, UPT ;  /* 0x000000ff0800728c */ /* 0x000fe4000bf22070 */
[----:B------:R-:W-:Y:S02]  /*0430*/  UPLOP3.LUT UP3, UPT, UPT, UPT, UPT, 0x80, 0x8 ;  /* 0x000000000008789c */ /* 0x000fe40003f6f070 */
[----:B---3--:R-:W-:-:S04]  /*0440*/  UISETP.NE.U32.AND UP0, UPT, UR4, URZ, UPT ;  /* 0x000000ff0400728c */ /* 0x008fc8000bf05070 */
[----:B------:R-:W-:-:S04]  /*0450*/  UISETP.NE.AND.EX UP0, UPT, UR5, URZ, UPT, UP0 ;  /* 0x000000ff0500728c */ /* 0x000fc8000bf05300 */
[----:B------:R-:W-:-:S04]  /*0460*/  UISETP.EQ.OR.EX UP2, UPT, UR9, URZ, !UP0, UP1 ;  /* 0x000000ff0900728c */ /* 0x000fc8000c742710 */
[----:B------:R-:W-:-:S06]  /*0470*/  UP2UR UR4, UPR, URZ, 0x4 ;  /* 0x00000004ff047883 */ /* 0x000fcc0008000000 */
[----:B------:R-:W-:Y:S01]  /*0480*/  MOV R83, UR4 ;  /* 0x0000000400537c02 */ /* 0x000fe20008000f00 */
[----:B------:R-:W-:Y:S06]  /*0490*/  BRA.U !UP2, `(.L_x_8) ;  /* 0x000000010a207547 */ /* 0x000fec000b800000 */
[----:B------:R-:W-:Y:S01]  /*04a0*/  UISETP.NE.U32.AND UP1, UPT, UR8, URZ, UPT ;  /* 0x000000ff0800728c */ /* 0x000fe2000bf25070 */
[----:B-----5:R-:W-:Y:S01]  /*04b0*/  FSETP.NEU.AND P0, PT, R41, RZ, PT ;  /* 0x000000ff2900720b */ /* 0x020fe20003f0d000 */
[----:B------:R-:W-:Y:S02]  /*04c0*/  USEL UR4, URZ, 0xffffffff, UP0 ;  /* 0xffffffffff047887 */ /* 0x000fe40008000000 */
[----:B------:R-:W-:-:S10]  /*04d0*/  UISETP.NE.AND.EX UP1, UPT, UR9, URZ, UPT, UP1 ;  /* 0x000000ff0900728c */ /* 0x000fd4000bf25310 */
[----:B------:R-:W-:Y:S01]  /*04e0*/  VOTEU.ANY UP0, P0 ;  /* 0x0000000000ff7886 */ /* 0x000fe20000000100 */
[----:B------:R-:W-:-:S04]  /*04f0*/  @!UP1 USEL UR4, URZ, 0xffffffff, UP0 ;  /* 0xffffffffff049887 */ /* 0x000fc80008000000 */
[----:B------:R-:W-:-:S04]  /*0500*/  ULOP3.LUT UR4, UR4, 0x1, URZ, 0xc0, !UPT ;  /* 0x0000000104047892 */ /* 0x000fc8000f8ec0ff */
[----:B------:R-:W-:-:S11]  /*0510*/  UISETP.NE.U32.AND UP3, UPT, UR4, 0x1, UPT ;  /* 0x000000010400788c */ /* 0x000fd6000bf65070 */
.L_x_8:
[----:B------:R-:W3:Y:S01]  /*0520*/  SHFL.IDX PT, R0, R81, RZ, 0x1f ;  /* 0x00001fff51007589 */ /* 0x000ee200000e0000 */
[----:B------:R-:W-:-:S04]  /*0530*/  UISETP.NE.AND UP0, UPT, UR18, 0x2, UPT ;  /* 0x000000021200788c */ /* 0x000fc8000bf05270 */
[----:B------:R-:W-:Y:S02]  /*0540*/  UISETP.EQ.AND UP1, UPT, UR68, URZ, !UP0 ;  /* 0x000000ff4400728c */ /* 0x000fe4000c722270 */
[----:B------:R-:W-:-:S04]  /*0550*/  USEL UR52, URZ, 0x1, UP0 ;  /* 0x00000001ff347887 */ /* 0x000fc80008000000 */
[----:B------:R-:W-:Y:S02]  /*0560*/  PLOP3.LUT P3, PT, P1, PT, UP1, 0x80, 0x8 ;  /* 0x000000000008781c */ /* 0x000fe40000f6f018 */
[----:B---3--:R-:W-:-:S13]  /*0570*/  ISETP.NE.AND P0, PT, R0, RZ, PT ;  /* 0x000000ff0000720c */ /* 0x008fda0003f05270 */
[----:B------:R-:W-:Y:S05]  /*0580*/  @P0 BRA `(.L_x_9) ;  /* 0x0000000000540947 */ /* 0x000fea0003800000 */
[----:B------:R-:W-:Y:S01]  /*0590*/  UMOV UR4, 0x400 ;  /* 0x0000040000047882 */ /* 0x000fe20000000000 */
[----:B------:R-:W-:Y:S01]  /*05a0*/  UMOV UR8, 0x1 ;  /* 0x0000000100087882 */ /* 0x000fe20000000000 */
[----:B------:R-:W-:Y:S01]  /*05b0*/  UMOV UR6, 0x2 ;  /* 0x0000000200067882 */ /* 0x000fe20000000000 */
[----:B------:R-:W-:Y:S02]  /*05c0*/  ULEA UR4, UR47, UR4, 0x18 ;  /* 0x000000042f047291 */ /* 0x000fe4000f8ec0ff */
[----:B------:R-:W-:-:S04]  /*05d0*/  UIADD3 UR8, UPT, UPT, -UR8, 0x100000, URZ ;  /* 0x0010000008087890 */ /* 0x000fc8000fffe1ff */
[----:B------:R-:W-:Y:S02]  /*05e0*/  USHF.L.U32 UR9, UR8, 0xb, URZ ;  /* 0x0000000b08097899 */ /* 0x000fe400080006ff */
[----:B------:R-:W-:Y:S02]  /*05f0*/  USHF.L.U32 UR8, UR8, 0x1, URZ ;  /* 0x0000000108087899 */ /* 0x000fe400080006ff */
[----:B------:R-:W-:-:S04]  /*0600*/  UIADD3 UR6, UPT, UPT, -UR6, 0x100000, URZ ;  /* 0x0010000006067890 */ /* 0x000fc8000fffe1ff */
[----:B------:R-:W-:Y:S02]  /*0610*/  USHF.L.U32 UR7, UR6, 0xb, URZ ;  /* 0x0000000b06077899 */ /* 0x000fe400080006ff */
[----:B------:R-:W-:Y:S01]  /*0620*/  USHF.L.U32 UR6, UR6, 0x1, URZ ;  /* 0x0000000106067899 */ /* 0x000fe200080006ff */
[----:B------:R-:W-:Y:S01]  /*0630*/  ELECT P0, URZ, PT ;  /* 0x0000000000ff782f */ /* 0x000fe20003800000 */
[----:B------:R-:W3:Y:S02]  /*0640*/  FENCE.VIEW.ASYNC.S ;  /* 0x00000000000073c6 */ /* 0x000ee40000000000 */
[----:B---3--:R3:W4:Y:S08]  /*0650*/  SYNCS.EXCH.64 URZ, [UR4], UR8 ;  /* 0x0000000804ff75b2 */ /* 0x0087300008000100 */
[----:B------:R3:W1:Y:S01]  /*0660*/  SYNCS.EXCH.64 URZ, [UR4+0x20], UR6 ;  /* 0x0000200604ff75b2 */ /* 0x0006620008000100 */
[----:B------:R3:W1:Y:S01]  /*0670*/  SYNCS.EXCH.64 URZ, [UR4+0x8], UR8 ;  /* 0x0000080804ff75b2 */ /* 0x0006620008000100 */
[----:B------:R3:W1:Y:S01]  /*0680*/  SYNCS.EXCH.64 URZ, [UR4+0x28], UR6 ;  /* 0x0000280604ff75b2 */ /* 0x0006620008000100 */
[----:B------:R3:W1:Y:S01]  /*0690*/  SYNCS.EXCH.64 URZ, [UR4+0x10], UR8 ;  /* 0x0000100804ff75b2 */ /* 0x0006620008000100 */
[----:B------:R3:W1:Y:S01]  /*06a0*/  SYNCS.EXCH.64 URZ, [UR4+0x30], UR6 ;  /* 0x0000300604ff75b2 */ /* 0x0006620008000100 */
[----:B------:R3:W1:Y:S01]  /*06b0*/  SYNCS.EXCH.64 URZ, [UR4+0x18], UR8 ;  /* 0x0000180804ff75b2 */ /* 0x0006620008000100 */
[----:B------:R3:W1:Y:S01]  /*06c0*/  SYNCS.EXCH.64 URZ, [UR4+0x38], UR6 ;  /* 0x0000380604ff75b2 */ /* 0x0006620008000100 */
[----:B------:R-:W-:Y:S01]  /*06d0*/  NOP ;  /* 0x0000000000007918 */ /* 0x000fe20000000000 */
.L_x_9:
[----:B------:R-:W2:Y:S01]  /*06e0*/  SHFL.IDX PT, R0, R81, RZ, 0x1f ;  /* 0x00001fff51007589 */ /* 0x000ea200000e0000 */
[----:B------:R-:W-:Y:S01]  /*06f0*/  NOP ;  /* 0x0000000000007918 */ /* 0x000fe20000000000 */
[----:B--2---:R-:W-:-:S13]  /*0700*/  ISETP.NE.AND P0, PT, R0, 0x1, PT ;  /* 0x000000010000780c */ /* 0x004fda0003f05270 */
[----:B------:R-:W-:Y:S05]  /*0710*/  @P0 BRA `(.L_x_10) ;  /* 0x0000000000540947 */ /* 0x000fea0003800000 */
[----:B---3--:R-:W-:Y:S01]  /*0720*/  UMOV UR4, 0x400 ;  /* 0x0000040000047882 */ /* 0x008fe20000000000 */
        /* <DEDUP_REMOVED lines=10> */
[----:B------:R-:W2:Y:S02]  /*07d0*/  FENCE.VIEW.ASYNC.S ;  /* 0x00000000000073c6 */ /* 0x000ea40000000000 */
[----:B--2---:R2:W3:Y:S08]  /*07e0*/  SYNCS.EXCH.64 URZ, [UR4+0x40], UR8 ;  /* 0x0000400804ff75b2 */ /* 0x0044f00008000100 */
        /* <DEDUP_REMOVED lines=8> */
.L_x_10:
[----:B------:R-:W4:Y:S01]  /*0870*/  SHFL.IDX PT, R0, R81, RZ, 0x1f ;  /* 0x00001fff51007589 */ /* 0x000f2200000e0000 */
[----:B------:R-:W-:Y:S01]  /*0880*/  NOP ;  /* 0x0000000000007918 */ /* 0x000fe20000000000 */
[----:B----4-:R-:W-:-:S13]  /*0890*/  ISETP.NE.AND P0, PT, R0, 0x3, PT ;  /* 0x000000030000780c */ /* 0x010fda0003f05270 */
[----:B------:R-:W-:Y:S05]  /*08a0*/  @P0 BRA `(.L_x_11) ;  /* 0x00000000002c0947 */ /* 0x000fea0003800000 */
[----:B--23--:R-:W-:Y:S01]  /*08b0*/  UMOV UR6, 0x400 ;  /* 0x0000040000067882 */ /* 0x00cfe20000000000 */
[----:B------:R-:W-:Y:S01]  /*08c0*/  UMOV UR4, 0x20 ;  /* 0x0000002000047882 */ /* 0x000fe20000000000 */
[----:B------:R-:W-:Y:S02]  /*08d0*/  ULEA UR6, UR47, UR6, 0x18 ;  /* 0x000000062f067291 */ /* 0x000fe4000f8ec0ff */
[----:B------:R-:W-:-:S04]  /*08e0*/  UIADD3 UR4, UPT, UPT, -UR4, 0x100000, URZ ;  /* 0x0010000004047890 */ /* 0x000fc8000fffe1ff */
[----:B------:R-:W-:Y:S02]  /*08f0*/  USHF.L.U32 UR5, UR4, 0xb, URZ ;  /* 0x0000000b04057899 */ /* 0x000fe400080006ff */
[----:B------:R-:W-:Y:S01]  /*0900*/  USHF.L.U32 UR4, UR4, 0x1, URZ ;  /* 0x0000000104047899 */ /* 0x000fe200080006ff */
[----:B------:R-:W-:Y:S01]  /*0910*/  ELECT P0, URZ, PT ;  /* 0x0000000000ff782f */ /* 0x000fe20003800000 */
[----:B------:R-:W2:Y:S10]  /*0920*/  FENCE.VIEW.ASYNC.S ;  /* 0x00000000000073c6 */ /* 0x000eb40000000000 */
[----:B--2---:R4:W2:Y:S01]  /*0930*/  SYNCS.EXCH.64 URZ, [UR6+0x80], UR4 ;  /* 0x0000800406ff75b2 */ /* 0x0048a20008000100 */
[----:B------:R4:W3:Y:S02]  /*0940*/  SYNCS.EXCH.64 URZ, [UR6+0x88], UR4 ;  /* 0x0000880406ff75b2 */ /* 0x0008e40008000100 */
[----:B----4-:R-:W-:Y:S01]  /*0950*/  NOP ;  /* 0x0000000000007918 */ /* 0x010fe20000000000 */
.L_x_11:
[----:B------:R-:W4:Y:S01]  /*0960*/  SHFL.IDX PT, R0, R81, RZ, 0x1f ;  /* 0x00001fff51007589 */ /* 0x000f2200000e0000 */
[----:B------:R-:W-:Y:S01]  /*0970*/  NOP ;  /* 0x0000000000007918 */ /* 0x000fe20000000000 */
[----:B----4-:R-:W-:-:S13]  /*0980*/  ISETP.NE.AND P0, PT, R0, 0x4, PT ;  /* 0x000000040000780c */ /* 0x010fda0003f05270 */
[----:B------:R-:W-:Y:S05]  /*0990*/  @P0 BRA `(.L_x_12) ;  /* 0x0000000000480947 */ /* 0x000fea0003800000 */
[----:B--23--:R-:W-:Y:S01]  /*09a0*/  UMOV UR4, 0x3a0 ;  /* 0x000003a000047882 */ /* 0x00cfe20000000000 */
[----:B------:R-:W-:Y:S01]  /*09b0*/  UMOV UR6, 0x400 ;  /* 0x0000040000067882 */ /* 0x000fe20000000000 */
[----:B------:R-:W-:Y:S01]  /*09c0*/  USEL UR4, UR4, 0x320, UP3 ;  /* 0x0000032004047887 */ /* 0x000fe20009800000 */
        /* <DEDUP_REMOVED lines=10> */
[----:B--2---:R4:W2:Y:S08]  /*0a70*/  SYNCS.EXCH.64 URZ, [UR6+0x90], UR8 ;  /* 0x0000900806ff75b2 */ /* 0x0048b00008000100 */
[----:B------:R4:W3:Y:S01]  /*0a80*/  SYNCS.EXCH.64 URZ, [UR6+0xa0], UR4 ;  /* 0x0000a00406ff75b2 */ /* 0x0008e20008000100 */
[----:B------:R4:W1:Y:S01]  /*0a90*/  SYNCS.EXCH.64 URZ, [UR6+0x98], UR8 ;  /* 0x0000980806ff75b2 */ /* 0x0008620008000100 */
[----:B------:R4:W1:Y:S02]  /*0aa0*/  SYNCS.EXCH.64 URZ, [UR6+0xa8], UR4 ;  /* 0x0000a80406ff75b2 */ /* 0x0008640008000100 */
[----:B----4-:R-:W-:Y:S01]  /*0ab0*/  NOP ;  /* 0x0000000000007918 */ /* 0x010fe20000000000 */
.L_x_12:
[----:B------:R-:W4:Y:S01]  /*0ac0*/  SHFL.IDX PT, R0, R81, RZ, 0x1f ;  /* 0x00001fff51007589 */ /* 0x000f2200000e0000 */
[----:B------:R-:W-:Y:S01]  /*0ad0*/  NOP ;  /* 0x0000000000007918 */ /* 0x000fe20000000000 */
[----:B----4-:R-:W-:-:S13]  /*0ae0*/  ISETP.NE.AND P0, PT, R0, 0x5, PT ;  /* 0x000000050000780c */ /* 0x010fda0003f05270 */
[----:B------:R-:W-:Y:S05]  /*0af0*/  @P0 BRA `(.L_x_13) ;  /* 0x0000000000540947 */ /* 0x000fea0003800000 */
[----:B--23--:R-:W-:Y:S01]  /*0b00*/  UMOV UR4, 0x400 ;  /* 0x0000040000047882 */ /* 0x00cfe20000000000 */
        /* <DEDUP_REMOVED lines=14> */
[----:B------:R4:W1:Y:S01]  /*0bf0*/  SYNCS.EXCH.64 URZ, [UR4+0xd8], UR8 ;  /* 0x0000d80804ff75b2 */ /* 0x0008620008000100 */
[----:B------:R4:W1:Y:S01]  /*0c00*/  SYNCS.EXCH.64 URZ, [UR4+0xc0], UR6 ;  /* 0x0000c00604ff75b2 */ /* 0x0008620008000100 */
[----:B------:R4:W1:Y:S01]  /*0c10*/  SYNCS.EXCH.64 URZ, [UR4+0xe0], UR8 ;  /* 0x0000e00804ff75b2 */ /* 0x0008620008000100 */
[----:B------:R4:W1:Y:S01]  /*0c20*/  SYNCS.EXCH.64 URZ, [UR4+0xc8], UR6 ;  /* 0x0000c80604ff75b2 */ /* 0x0008620008000100 */
[----:B------:R4:W1:Y:S02]  /*0c30*/  SYNCS.EXCH.64 URZ, [UR4+0xe8], UR8 ;  /* 0x0000e80804ff75b2 */ /* 0x0008640008000100 */
[----:B----4-:R-:W-:Y:S01]  /*0c40*/  NOP ;  /* 0x0000000000007918 */ /* 0x010fe20000000000 */
.L_x_13:
[----:B------:R-:W4:Y:S01]  /*0c50*/  SHFL.IDX PT, R0, R81, RZ, 0x1f ;  /* 0x00001fff51007589 */ /* 0x000f2200000e0000 */
[----:B------:R-:W-:Y:S01]  /*0c60*/  ISETP.NE.OR P1, PT, RZ, UR18, !P1 ;  /* 0x00000012ff007c0c */ /* 0x000fe2000cf25670 */
        /* <DEDUP_REMOVED lines=12> */
[----:B------:R4:W3:Y:S01]  /*0d30*/  SYNCS.EXCH.64 URZ, [UR4+0x100], UR6 ;  /* 0x0001000604ff75b2 */ /* 0x0008e20008000100 */
[----:B------:R4:W1:Y:S01]  /*0d40*/  SYNCS.EXCH.64 URZ, [UR4+0xf8], UR6 ;  /* 0x0000f80604ff75b2 */ /* 0x0008620008000100 */
[----:B------:R4:W1:Y:S02]  /*0d50*/  SYNCS.EXCH.64 URZ, [UR4+0x108], UR6 ;  /* 0x0001080604ff75b2 */ /* 0x0008640008000100 */
[----:B----4-:R-:W-:Y:S01]  /*0d60*/  NOP ;  /* 0x0000000000007918 */ /* 0x010fe20000000000 */
.L_x_14:
[----:B------:R-:W-:Y:S01]  /*0d70*/  VOTEU.ALL UP0, P1 ;  /* 0x0000000000ff7886 */ /* 0x000fe20000800000 */
[----:B--23--:R-:W-:Y:S01]  /*0d80*/  UMOV UR4, 0x20 ;  /* 0x0000002000047882 */ /* 0x00cfe20000000000 */
[----:B------:R-:W2:Y:S01]  /*0d90*/  LDCU UR7, c[0x0][0x36c] ;  /* 0x00006d80ff0777ac */ /* 0x000ea20008000800 */
[----:B------:R-:W-:Y:S01]  /*0da0*/  NOP ;  /* 0x0000000000007918 */ /* 0x000fe20000000000 */
[----:B------:R-:W-:Y:S01]  /*0db0*/  LOP3.LUT R0, R94, 0x1f, RZ, 0xc0, !PT ;  /* 0x0000001f5e007812 */ /* 0x000fe200078ec0ff */
[----:B------:R-:W-:Y:S01]  /*0dc0*/  @!UP0 UMOV UR6, 0x400 ;  /* 0x0000040000068882 */ /* 0x000fe20000000000 */
[----:B------:R-:W-:-:S04]  /*0dd0*/  @!UP0 UIADD3 UR4, UPT, UPT, -UR4, 0x100000, URZ ;  /* 0x0010000004048890 */ /* 0x000fc8000fffe1ff */
[----:B------:R-:W-:Y:S02]  /*0de0*/  @!UP0 USHF.L.U32 UR5, UR4, 0xb, URZ ;  /* 0x0000000b04058899 */ /* 0x000fe400080006ff */
[----:B------:R-:W-:Y:S02]  /*0df0*/  @!UP0 USHF.L.U32 UR4, UR4, 0x1, URZ ;  /* 0x0000000104048899 */ /* 0x000fe400080006ff */
[----:B------:R-:W-:Y:S01]  /*0e00*/  @!UP0 ULEA UR6, UR47, UR6, 0x18 ;  /* 0x000000062f068291 */ /* 0x000fe2000f8ec0ff */
[----:B------:R-:W-:Y:S01]  /*0e10*/  VOTEU.ALL UP0, P1 ;  /* 0x0000000000ff7886 */ /* 0x000fe20000800000 */
[----:B------:R-:W-:Y:S02]  /*0e20*/  UISETP.NE.AND UP4, UPT, UR18, URZ, UPT ;  /* 0x000000ff1200728c */ /* 0x000fe4000bf85270 */
[----:B--2---:R-:W-:Y:S01]  /*0e30*/  UISETP.EQ.U32.AND UP5, UPT, UR7, 0x1, UPT ;  /* 0x000000010700788c */ /* 0x004fe2000bfa2070 */
[----:B------:R-:W2:Y:S07]  /*0e40*/  FENCE.VIEW.ASYNC.S ;  /* 0x00000000000073c6 */ /* 0x000eae0000000000 */
[----:B--2---:R2:W3:Y:S01]  /*0e50*/  @!UP0 SYNCS.EXCH.64 URZ, [UR6+0x110], UR4 ;  /* 0x0001100406ff85b2 */ /* 0x0044e20008000100 */
[----:B------:R-:W-:Y:S05]  /*0e60*/  BRA.U !UP5, `(.L_x_15) ;  /* 0x000000010d087547 */ /* 0x000fea000b800000 */
[----:B-1-3--:R-:W-:Y:S01]  /*0e70*/  UCGABAR_ARV ;  /* 0x00000000000079c7 */ /* 0x00afe20008000000 */
[----:B------:R-:W-:Y:S05]  /*0e80*/  BRA `(.L_x_16) ;  /* 0x0000000000047947 */ /* 0x000fea0003800000 */
.L_x_15:
[----:B-1-3--:R-:W-:Y:S01]  /*0e90*/  NOP ;  /* 0x0000000000007918 */ /* 0x00afe20000000000 */
.L_x_16:
[----:B------:R-:W1:Y:S01]  /*0ea0*/  S2UR UR25, SR_CTAID.X ;  /* 0x00000000001979c3 */ /* 0x000e620000002500 */
[----:B------:R-:W-:-:S05]  /*0eb0*/  CS2R.32 R82, SR_CgaSize ;  /* 0x0000000000527805 */ /* 0x000fca0000008a00 */
[----:B------:R-:W-:-:S05]  /*0ec0*/  IMAD R82, R82, -0xa0, RZ ;  /* 0xffffff6052527824 */ /* 0x000fca00078e02ff */
[----:B--2---:R-:W-:-:S14]  /*0ed0*/  R2UR UR5, R82 ;  /* 0x00000000520572ca */ /* 0x004fdc00000e0000 */
[----:B------:R-:W2:Y:S01]  /*0ee0*/  LDCU UR5, c[0x0][UR5+0x2b0] ;  /* 0x00005600050577ac */ /* 0x000ea20008000800 */
[----:B------:R-:W-:-:S05]  /*0ef0*/  CS2R.32 R82, SR_CgaSize ;  /* 0x0000000000527805 */ /* 0x000fca0000008a00 */
[----:B------:R-:W-:-:S05]  /*0f00*/  IMAD R82, R82, -0xa0, RZ ;  /* 0xffffff6052527824 */ /* 0x000fca00078e02ff */
[----:B------:R-:W-:-:S14]  /*0f10*/  R2UR UR4, R82 ;  /* 0x00000000520472ca */ /* 0x000fdc00000e0000 */
[----:B------:R-:W3:Y:S01]  /*0f20*/  LDCU UR4, c[0x0][UR4+0x2b4] ;  /* 0x00005680040477ac */ /* 0x000ee20008000800 */
[----:B------:R-:W4:Y:S01]  /*0f30*/  S2UR UR7, SR_CTAID.Y ;  /* 0x00000000000779c3 */ /* 0x000f220000002600 */
[----:B------:R-:W-:-:S05]  /*0f40*/  CS2R.32 R82, SR_CgaSize ;  /* 0x0000000000527805 */ /* 0x000fca0000008a00 */
[----:B------:R-:W-:-:S05]  /*0f50*/  IMAD R82, R82, -0xa0, RZ ;  /* 0xffffff6052527824 */ /* 0x000fca00078e02ff */
[----:B------:R-:W-:-:S14]  /*0f60*/  R2UR UR8, R82 ;  /* 0x00000000520872ca */ /* 0x000fdc00000e0000 */
[----:B------:R-:W3:Y:S01]  /*0f70*/  LDCU UR8, c[0x0][UR8+0x2a0] ;  /* 0x00005400080877ac */ /* 0x000ee20008000800 */
[----:B------:R-:W-:Y:S01]  /*0f80*/  UISETP.GT.U32.AND UP0, UPT, UR68, 0xffff, UPT ;  /* 0x0000ffff4400788c */ /* 0x000fe2000bf04070 */
[----:B------:R-:W3:Y:S01]  /*0f90*/  LDCU UR19, c[0x0][0xb24] ;  /* 0x00016480ff1377ac */ /* 0x000ee20008000800 */
[----:B------:R-:W1:Y:S01]  /*0fa0*/  S2UR UR36, SR_CTAID.Z ;  /* 0x00000000002479c3 */ /* 0x000e620000002700 */
[----:B------:R-:W-:-:S05]  /*0fb0*/  CS2R.32 R82, SR_CgaSize ;  /* 0x0000000000527805 */ /* 0x000fca0000008a00 */
[----:B------:R-:W-:-:S05]  /*0fc0*/  IMAD R82, R82, -0xa0, RZ ;  /* 0xffffff6052527824 */ /* 0x000fca00078e02ff */
[----:B------:R-:W-:-:S14]  /*0fd0*/  R2UR UR63, R82 ;  /* 0x00000000523f72ca */ /* 0x000fdc00000e0000 */
[----:B------:R-:W3:Y:S01]  /*0fe0*/  LDCU UR63, c[0x0][UR63+0x2a4] ;  /* 0x000054803f3f77ac */ /* 0x000ee20008000800 */
[----:B------:R-:W-:Y:S01]  /*0ff0*/  USHF.L.U32 UR30, UR47, 0xa, URZ ;  /* 0x0000000a2f1e7899 */ /* 0x000fe200080006ff */
[----:B-1----:R-:W-:Y:S01]  /*1000*/  I2FP.F32.U32 R3, UR25 ;  /* 0x0000001900037c45 */ /* 0x002fe20008201000 */
[----:B------:R-:W-:Y:S01]  /*1010*/  UMOV UR28, 0x5 ;  /* 0x00000005001c7882 */ /* 0x000fe20000000000 */
[----:B------:R-:W1:Y:S03]  /*1020*/  LDCU UR45, c[0x0][0xb24] ;  /* 0x00016480ff2d77ac */ /* 0x000e660008000800 */
[----:B--2---:R-:W-:Y:S01]  /*1030*/  FMUL R3, R3, UR5 ;  /* 0x0000000503037c20 */ /* 0x004fe20008400000 */
[----:B------:R-:W-:Y:S01]  /*1040*/  USEL UR5, UR68, 0xffff, !UP0 ;  /* 0x0000ffff44057887 */ /* 0x000fe2000c000000 */
[----:B----4-:R-:W-:Y:S01]  /*1050*/  I2FP.F32.U32 R2, UR7 ;  /* 0x0000000700027c45 */ /* 0x010fe20008201000 */
[----:B------:R-:W2:Y:S03]  /*1060*/  LDCU UR27, c[0x0][0xb30] ;  /* 0x00016600ff1b77ac */ /* 0x000ea60008000800 */
[----:B------:R-:W4:Y:S01]  /*1070*/  F2I.U32.TRUNC.NTZ R3, R3 ;  /* 0x0000000300037305 */ /* 0x000f22000020f000 */
[----:B---3--:R-:W-:Y:S01]  /*1080*/  FMUL R2, R2, UR4 ;  /* 0x0000000402027c20 */ /* 0x008fe20008400000 */
[----:B------:R-:W-:-:S02]  /*1090*/  ULOP3.LUT UR29, UR5, 0xffff, URZ, 0xc0, !UPT ;  /* 0x0000ffff051d7892 */ /* 0x000fc4000f8ec0ff */
[----:B------:R-:W-:Y:S01]  /*10a0*/  UISETP.GE.AND UP2, UPT, UR19, 0x1, UPT ;  /* 0x000000011300788c */ /* 0x000fe2000bf46270 */
[----:B------:R-:W-:-:S03]  /*10b0*/  UMOV UR24, UR7 ;  /* 0x0000000700187c82 */ /* 0x000fc60008000000 */
[----:B------:R-:W3:Y:S01]  /*10c0*/  F2I.U32.TRUNC.NTZ R2, R2 ;  /* 0x0000000200027305 */ /* 0x000ee2000020f000 */
[----:B------:R-:W-:Y:S01]  /*10d0*/  UMOV UR20, UR25 ;  /* 0x0000001900147c82 */ /* 0x000fe20008000000 */
[----:B----4-:R-:W-:Y:S02]  /*10e0*/  R2UR UR4, R3 ;  /* 0x00000000030472ca */ /* 0x010fe400000e0000 */
[----:B------:R-:W-:Y:S02]  /*10f0*/  PRMT R3, RZ, 0x7610, R3 ;  /* 0x00007610ff037816 */ /* 0x000fe40000000003 */
[----:B---3--:R-:W-:Y:S02]  /*1100*/  R2UR UR6, R2 ;  /* 0x00000000020672ca */ /* 0x008fe400000e0000 */
[----:B------:R-:W-:-:S07]  /*1110*/  PRMT R2, RZ, 0x7610, R2 ;  /* 0x00007610ff027816 */ /* 0x000fce0000000002 */
[----:B------:R-:W-:-:S04]  /*1120*/  UIADD3 UR5, UPT, UPT, -UR4, URZ, URZ ;  /* 0x000000ff04057290 */ /* 0x000fc8000fffe1ff */
[----:B------:R-:W-:Y:S02]  /*1130*/  UIMAD UR5, UR8, UR5, UR25 ;  /* 0x00000005080572a4 */ /* 0x000fe4000f8e0219 */
[----:B------:R-:W-:-:S04]  /*1140*/  UIADD3 UR4, UPT, UPT, -UR6, URZ, URZ ;  /* 0x000000ff06047290 */ /* 0x000fc8000fffe1ff */
[----:B------:R-:W-:Y:S01]  /*1150*/  IMAD.U32 R82, RZ, RZ, UR5 ;  /* 0x00000005ff527e24 */ /* 0x000fe2000f8e00ff */
[----:B------:R-:W-:Y:S01]  /*1160*/  UIMAD UR63, UR63, UR4, UR7 ;  /* 0x000000043f3f72a4 */ /* 0x000fe2000f8e0207 */
[----:B-12---:R-:W-:Y:S11]  /*1170*/  BRA.U UP4, `(.L_x_17) ;  /* 0x0000000104407547 */ /* 0x006ff6000b800000 */
[----:B------:R-:W-:-:S13]  /*1180*/  R2UR UR4, R82 ;  /* 0x00000000520472ca */ /* 0x000fda00000e0000 */
[----:B------:R-:W-:Y:S02]  /*1190*/  UISETP.GT.U32.AND UP0, UPT, UR4, 0x1, UPT ;  /* 0x000000010400788c */ /* 0x000fe4000bf04070 */
[----:B------:R-:W-:Y:S02]  /*11a0*/  ULOP3.LUT UR4, UR4, 0xfffffffe, URZ, 0xc0, !UPT ;  /* 0xfffffffe04047892 */ /* 0x000fe4000f8ec0ff */
[----:B------:R-:W-:Y:S02]  /*11b0*/  UISETP.NE.AND UP1, UPT, UR63, URZ, UP0 ;  /* 0x000000ff3f00728c */ /* 0x000fe40008725270 */
[----:B------:R-:W-:Y:S02]  /*11c0*/  UISETP.NE.AND UP0, UPT, UR63, 0x1, UP0 ;  /* 0x000000013f00788c */ /* 0x000fe40008705270 */
[----:B------:R-:W-:Y:S02]  /*11d0*/  USEL UR7, URZ, 0x1, UP1 ;  /* 0x00000001ff077887 */ /* 0x000fe40008800000 */
[----:B------:R-:W-:-:S02]  /*11e0*/  USEL UR6, URZ, 0x4, UP0 ;  /* 0x00000004ff067887 */ /* 0x000fc40008000000 */
[----:B------:R-:W-:Y:S02]  /*11f0*/  USEL UR5, URZ, 0x2, UP1 ;  /* 0x00000002ff057887 */ /* 0x000fe40008800000 */
[----:B------:R-:W-:Y:S02]  /*1200*/  ULEA UR4, UR63, UR4, 0x1 ;  /* 0x000000043f047291 */ /* 0x000fe4000f8e08ff */
[----:B------:R-:W-:Y:S02]  /*1210*/  USEL UR8, URZ, 0x8, UP0 ;  /* 0x00000008ff087887 */ /* 0x000fe40008000000 */
[----:B------:R-:W-:-:S03]  /*1220*/  UIADD3 UR5, UPT, UPT, UR5, UR6, UR7 ;  /* 0x0000000605057290 */ /* 0x000fc6000fffe007 */
[----:B------:R-:W-:Y:S01]  /*1230*/  UMOV UR6, 0x3 ;  /* 0x0000000300067882 */ /* 0x000fe20000000000 */
[----:B------:R-:W-:Y:S02]  /*1240*/  UIADD3 UR5, UPT, UPT, UR5, UR8, URZ ;  /* 0x0000000805057290 */ /* 0x000fe4000fffe0ff */
[----:B------:R-:W-:-:S04]  /*1250*/  USHF.L.U32 UR4, UR6, UR4, URZ ;  /* 0x0000000406047299 */ /* 0x000fc800080006ff */
[----:B------:R-:W-:Y:S02]  /*1260*/  MOV R3, UR5 ;  /* 0x0000000500037c02 */ /* 0x000fe40008000f00 */
[----:B------:R-:W-:Y:S02]  /*1270*/  IMAD.U32 R2, RZ, RZ, UR4 ;  /* 0x00000004ff027e24 */ /* 0x000fe4000f8e00ff */
.L_x_17:
[----:B------:R-:W-:Y:S05]  /*1280*/  BRA.U !UP2, `(.L_x_18) ;  /* 0x000000010ad47547 */ /* 0x000fea000b800000 */
[----:B------:R-:W1:Y:S01]  /*1290*/  LDCU.128 UR20, c[0x0][0xb10] ;  /* 0x00016200ff1477ac */ /* 0x000e620008000c00 */
[----:B------:R-:W2:Y:S01]  /*12a0*/  LDCU UR6, c[0x0][0x370] ;  /* 0x00006e00ff0677ac */ /* 0x000ea20008000800 */
[----:B------:R-:W3:Y:S01]  /*12b0*/  LDCU UR5, c[0x0][0x374] ;  /* 0x00006e80ff0577ac */ /* 0x000ee20008000800 */
[----:B------:R-:W4:Y:S01]  /*12c0*/  LDCU UR26, c[0x0][0xb0c] ;  /* 0x00016180ff1a77ac */ /* 0x000f220008000800 */
[----:B------:R-:W4:Y:S01]  /*12d0*/  LDCU UR4, c[0x0][0xb20] ;  /* 0x00016400ff0477ac */ /* 0x000f220008000800 */
[----:B------:R-:W4:Y:S01]  /*12e0*/  LDCU.64 UR8, c[0x0][0xb28] ;  /* 0x00016500ff0877ac */ /* 0x000f220008000a00 */
[----:B-1----:R-:W-:Y:S02]  /*12f0*/  UISETP.NE.AND UP0, UPT, UR22, 0x1, UPT ;  /* 0x000000011600788c */ /* 0x002fe4000bf05270 */
[----:B---3--:R-:W-:Y:S02]  /*1300*/  UIMAD.WIDE.U32 UR10, UR5, UR23, URZ ;  /* 0x00000017050a72a5 */ /* 0x008fe4000f8e00ff */
[----:B--2---:R-:W-:-:S02]  /*1310*/  UIMAD.WIDE.U32 UR12, UR6, UR20, URZ ;  /* 0x00000014060c72a5 */ /* 0x004fc4000f8e00ff */
[----:B----4-:R-:W-:Y:S02]  /*1320*/  UISETP.NE.AND UP1, UPT, UR26, 0x1, UPT ;  /* 0x000000011a00788c */ /* 0x010fe4000bf25270 */
[----:B------:R-:W-:Y:S01]  /*1330*/  UISETP.NE.AND UP2, UPT, UR19, 0x1, UPT ;  /* 0x000000011300788c */ /* 0x000fe2000bf45270 */
[----:B------:R-:W-:Y:S02]  /*1340*/  UMOV UR10, UR11 ;  /* 0x0000000b000a7c82 */ /* 0x000fe40008000000 */
[----:B------:R-:W-:Y:S01]  /*1350*/  UMOV UR12, UR13 ;  /* 0x0000000d000c7c82 */ /* 0x000fe20008000000 */
[----:B------:R-:W-:Y:S02]  /*1360*/  @UP0 USHF.R.U32.HI UR5, URZ, UR4, UR10 ;  /* 0x00000004ff050299 */ /* 0x000fe4000801160a */
[----:B------:R-:W-:Y:S02]  /*1370*/  UIMAD.WIDE.U32 UR16, UR24, UR23, URZ ;  /* 0x00000017181072a5 */ /* 0x000fe4000f8e00ff */
[----:B------:R-:W-:-:S02]  /*1380*/  UIMAD.WIDE.U32 UR10, UR5, UR8, URZ ;  /* 0x00000008050a72a5 */ /* 0x000fc4000f8e00ff */
[----:B------:R-:W-:Y:S02]  /*1390*/  @UP1 USHF.R.U32.HI UR6, URZ, UR21, UR12 ;  /* 0x00000015ff061299 */ /* 0x000fe4000801160c */
[----:B------:R-:W-:Y:S02]  /*13a0*/  UIMAD.WIDE.U32 UR14, UR25, UR20, URZ ;  /* 0x00000014190e72a5 */ /* 0x000fe4000f8e00ff */
[----:B------:R-:W-:Y:S01]  /*13b0*/  UIMAD.WIDE.U32 UR12, UR6, UR8, URZ ;  /* 0x00000008060c72a5 */ /* 0x000fe2000f8e00ff */
[----:B------:R-:W-:Y:S01]  /*13c0*/  UMOV UR16, UR17 ;  /* 0x0000001100107c82 */ /* 0x000fe20008000000 */
[----:B------:R-:W-:Y:S01]  /*13d0*/  UMOV UR10, UR11 ;  /* 0x0000000b000a7c82 */ /* 0x000fe20008000000 */
[----:B------:R-:W-:Y:S02]  /*13e0*/  USHF.R.U32.HI UR16, URZ, UR4, UR16 ;  /* 0x00000004ff107299 */ /* 0x000fe40008011610 */
[----:B------:R-:W-:Y:S02]  /*13f0*/  @UP2 USHF.R.U32.HI UR5, URZ, UR9, UR10 ;  /* 0x00000009ff052299 */ /* 0x000fe4000801160a */
[----:B------:R-:W-:Y:S01]  /*1400*/  UMOV UR7, UR13 ;  /* 0x0000000d00077c82 */ /* 0x000fe20008000000 */
[----:B------:R-:W-:Y:S01]  /*1410*/  UMOV UR14, UR15 ;  /* 0x0000000f000e7c82 */ /* 0x000fe20008000000 */
[----:B------:R-:W-:-:S02]  /*1420*/  @UP2 USHF.R.U32.HI UR6, URZ, UR9, UR7 ;  /* 0x00000009ff062299 */ /* 0x000fc40008011607 */
[----:B------:R-:W-:Y:S02]  /*1430*/  USHF.R.U32.HI UR14, URZ, UR21, UR14 ;  /* 0x00000015ff0e7299 */ /* 0x000fe4000801160e */
[----:B------:R-:W-:Y:S02]  /*1440*/  USEL UR4, UR24, UR16, !UP0 ;  /* 0x0000001018047287 */ /* 0x000fe4000c000000 */
[----:B------:R-:W-:Y:S02]  /*1450*/  UIMAD UR7, UR5, UR19, URZ ;  /* 0x00000013050772a4 */ /* 0x000fe4000f8e02ff */
[----:B------:R-:W-:Y:S02]  /*1460*/  USEL UR5, UR25, UR14, !UP1 ;  /* 0x0000000e19057287 */ /* 0x000fe4000c800000 */
[----:B------:R-:W-:Y:S02]  /*1470*/  UIMAD UR12, UR6, UR19, URZ ;  /* 0x00000013060c72a4 */ /* 0x000fe4000f8e02ff */
[----:B------:R-:W-:-:S02]  /*1480*/  UISETP.GE.AND UP0, UPT, UR4, UR7, UPT ;  /* 0x000000070400728c */ /* 0x000fc4000bf06270 */
[----:B------:R-:W-:Y:S02]  /*1490*/  UIMAD.WIDE.U32 UR10, UR4, UR8, URZ ;  /* 0x00000008040a72a5 */ /* 0x000fe4000f8e00ff */
[----:B------:R-:W-:Y:S02]  /*14a0*/  UISETP.GE.OR UP0, UPT, UR5, UR12, UP0 ;  /* 0x0000000c0500728c */ /* 0x000fe40008706670 */
[----:B------:R-:W-:Y:S02]  /*14b0*/  UIMAD.WIDE.U32 UR12, UR5, UR8, URZ ;  /* 0x00000008050c72a5 */ /* 0x000fe4000f8e00ff */
[----:B------:R-:W-:Y:S01]  /*14c0*/  UIADD3 UR10, UPT, UPT, -UR4, URZ, URZ ;  /* 0x000000ff040a7290 */ /* 0x000fe2000fffe1ff */
[----:B------:R-:W-:Y:S01]  /*14d0*/  UMOV UR8, UR11 ;  /* 0x0000000b00087c82 */ /* 0x000fe20008000000 */
[----:B------:R-:W-:Y:S02]  /*14e0*/  UIADD3 UR20, UPT, UPT, -UR5, URZ, URZ ;  /* 0x000000ff05147290 */ /* 0x000fe4000fffe1ff */
[----:B------:R-:W-:-:S03]  /*14f0*/  USHF.R.U32.HI UR8, URZ, UR9, UR8 ;  /* 0x00000009ff087299 */ /* 0x000fc60008011608 */
[----:B------:R-:W-:Y:S01]  /*1500*/  @!UP0 UMOV UR7, UR13 ;  /* 0x0000000d00078c82 */ /* 0x000fe20008000000 */
[----:B------:R-:W-:Y:S02]  /*1510*/  UIMAD UR24, UR22, UR10, UR24 ;  /* 0x0000000a161872a4 */ /* 0x000fe4000f8e0218 */
[----:B------:R-:W-:Y:S02]  /*1520*/  USEL UR8, UR4, UR8, !UP2 ;  /* 0x0000000804087287 */ /* 0x000fe4000d000000 */
[----:B------:R-:W-:Y:S02]  /*1530*/  @!UP0 USHF.R.U32.HI UR7, URZ, UR9, UR7 ;  /* 0x00000009ff078299 */ /* 0x000fe40008011607 */
[----:B------:R-:W-:Y:S02]  /*1540*/  UIADD3 UR9, UPT, UPT, -UR8, URZ, URZ ;  /* 0x000000ff08097290 */ /* 0x000fe4000fffe1ff */
[----:B------:R-:W-:Y:S02]  /*1550*/  @!UP0 USEL UR7, UR5, UR7, !UP2 ;  /* 0x0000000705078287 */ /* 0x000fe4000d000000 */
[----:B------:R-:W-:-:S02]  /*1560*/  UIMAD UR9, UR19, UR9, UR4 ;  /* 0x00000009130972a4 */ /* 0x000fc4000f8e0204 */
[----:B------:R-:W-:Y:S02]  /*1570*/  @!UP0 UIADD3 UR8, UPT, UPT, UR8, -UR7, URZ ;  /* 0x8000000708088290 */ /* 0x000fe4000fffe0ff */
[----:B------:R-:W-:Y:S02]  /*1580*/  @!UP0 UIMAD UR6, UR9, UR6, UR7 ;  /* 0x00000006090682a4 */ /* 0x000fe4000f8e0207 */
[----:B------:R-:W-:Y:S02]  /*1590*/  @!UP0 UIMAD UR4, UR8, UR19, UR5 ;  /* 0x00000013080482a4 */ /* 0x000fe4000f8e0205 */
[----:B------:R-:W-:Y:S02]  /*15a0*/  UIMAD UR20, UR26, UR20, UR25 ;  /* 0x000000141a1472a4 */ /* 0x000fe4000f8e0219 */
[----:B------:R-:W-:Y:S01]  /*15b0*/  UIMAD UR24, UR4, UR22, UR24 ;  /* 0x00000016041872a4 */ /* 0x000fe2000f8e0218 */
[----:B------:R-:W-:Y:S02]  /*15c0*/  @!UP0 UMOV UR5, UR6 ;  /* 0x0000000600058c82 */ /* 0x000fe40008000000 */
[----:B------:R-:W-:-:S12]  /*15d0*/  UIMAD UR20, UR5, UR26, UR20 ;  /* 0x0000001a051472a4 */ /* 0x000fd8000f8e0214 */
.L_x_18:
[----:B------:R-:W-:Y:S02]  /*15e0*/  UISETP.NE.AND UP1, UPT, UR27, 0x1, UPT ;  /* 0x000000011b00788c */ /* 0x000fe4000bf25270 */
[----:B------:R-:W-:Y:S02]  /*15f0*/  UISETP.NE.AND UP0, UPT, UR18, 0x2, UPT ;  /* 0x000000021200788c */ /* 0x000fe4000bf05270 */
[----:B------:R-:W-:Y:S02]  /*1600*/  ULOP3.LUT UR30, UR30, 0x800, URZ, 0xc0, !UPT ;  /* 0x000008001e1e7892 */ /* 0x000fe4000f8ec0ff */
[----:B------:R-:W-:-:S03]  /*1610*/  USHF.L.U32 UR29, UR28, UR29, URZ ;  /* 0x0000001d1c1d7299 */ /* 0x000fc600080006ff */
[----:B------:R-:W-:Y:S09]  /*1620*/  BRA.U UP1, `(.L_x_19) ;  /* 0x0000000101447547 */ /* 0x000ff2000b800000 */
[----:B------:R-:W1:Y:S01]  /*1630*/  LDCU.128 UR8, c[0x0][0xb10] ;  /* 0x00016200ff0877ac */ /* 0x000e620008000c00 */
[----:B------:R-:W2:Y:S01]  /*1640*/  LDCU UR12, c[0x0][0xb0c] ;  /* 0x00016180ff0c77ac */ /* 0x000ea20008000800 */
[----:B------:R-:W3:Y:S01]  /*1650*/  LDCU UR13, c[0x0][0xb20] ;  /* 0x00016400ff0d77ac */ /* 0x000ee20008000800 */
[----:B-1----:R-:W-:Y:S02]  /*1660*/  UIMAD.WIDE.U32 UR6, UR20, UR8, URZ ;  /* 0x00000008140672a5 */ /* 0x002fe4000f8e00ff */
[----:B------:R-:W-:Y:S02]  /*1670*/  UIMAD.WIDE.U32 UR4, UR24, UR11, URZ ;  /* 0x0000000b180472a5 */ /* 0x000fe4000f8e00ff */
[----:B--2---:R-:W-:Y:S02]  /*1680*/  UISETP.NE.AND UP2, UPT, UR12, 0x1, UPT ;  /* 0x000000010c00788c */ /* 0x004fe4000bf45270 */
[----:B------:R-:W-:Y:S01]  /*1690*/  UISETP.NE.AND UP1, UPT, UR10, 0x1, UPT ;  /* 0x000000010a00788c */ /* 0x000fe2000bf25270 */
[----:B------:R-:W-:-:S02]  /*16a0*/  UMOV UR6, UR7 ;  /* 0x0000000700067c82 */ /* 0x000fc40008000000 */
[----:B------:R-:W-:Y:S01]  /*16b0*/  UMOV UR4, UR5 ;  /* 0x0000000500047c82 */ /* 0x000fe20008000000 */
[----:B------:R-:W-:Y:S02]  /*16c0*/  USHF.R.U32.HI UR6, URZ, UR9, UR6 ;  /* 0x00000009ff067299 */ /* 0x000fe40008011606 */
[----:B---3--:R-:W-:Y:S02]  /*16d0*/  USHF.R.U32.HI UR4, URZ, UR13, UR4 ;  /* 0x0000000dff047299 */ /* 0x008fe40008011604 */
[----:B------:R-:W-:Y:S02]  /*16e0*/  USEL UR5, UR20, UR6, !UP2 ;  /* 0x0000000614057287 */ /* 0x000fe4000d000000 */
[----:B------:R-:W-:-:S04]  /*16f0*/  USEL UR4, UR24, UR4, !UP1 ;  /* 0x0000000418047287 */ /* 0x000fc8000c800000 */
[----:B------:R-:W-:Y:S02]  /*1700*/  UIADD3 UR6, UPT, UPT, -UR4, UR5, URZ ;  /* 0x0000000504067290 */ /* 0x000fe4000fffe1ff */
[----:B------:R-:W-:Y:S02]  /*1710*/  UIADD3 UR4, UPT, UPT, UR4, -UR5, URZ ;  /* 0x8000000504047290 */ /* 0x000fe4000fffe0ff */
[----:B------:R-:W-:Y:S02]  /*1720*/  UIMAD UR24, UR6, UR10, UR24 ;  /* 0x0000000a061872a4 */ /* 0x000fe4000f8e0218 */
[----:B------:R-:W-:-:S12]  /*1730*/  UIMAD UR20, UR4, UR12, UR20 ;  /* 0x0000000c041472a4 */ /* 0x000fd8000f8e0214 */
.L_x_19:
[----:B------:R-:W-:Y:S05]  /*1740*/  BRA.U !UP5, `(.L_x_20) ;  /* 0x000000010d0c7547 */ /* 0x000fea000b800000 */
[----:B------:R-:W-:Y:S01]  /*1750*/  UCGABAR_WAIT ;  /* 0x0000000000007dc7 */ /* 0x000fe20008000000 */
[----:B------:R-:W-:Y:S01]  /*1760*/  CCTL.IVALL ;  /* 0x00000000ff00798f */ /* 0x000fe20002000000 */
[----:B------:R-:W-:Y:S05]  /*1770*/  BRA `(.L_x_21) ;  /* 0x0000000000047947 */ /* 0x000fea0003800000 */
.L_x_20:
[----:B------:R-:W-:Y:S06]  /*1780*/  BAR.SYNC.DEFER_BLOCKING 0x0 ;  /* 0x0000000000007b1d */ /* 0x000fec0000010000 */
.L_x_21:
[----:B------:R-:W-:Y:S05]  /*1790*/  BRA.U UP0, `(.L_x_22) ;  /* 0x0000001500607547 */ /* 0x000fea000b800000 */
[----:B------:R-:W1:Y:S01]  /*17a0*/  LDCU UR6, c[0x0][0x38c] ;  /* 0x00007180ff0677ac */ /* 0x000e620008000800 */
[----:B------:R-:W-:Y:S01]  /*17b0*/  PLOP3.LUT P1, PT, PT, PT, UP3, 0x80, 0x8 ;  /* 0x000000000008781c */ /* 0x000fe20003f2f038 */
[----:B------:R-:W-:Y:S01]  /*17c0*/  IMAD.MOV.U32 R12, RZ, RZ, 0x1 ;  /* 0x00000001ff0c7424 */ /* 0x000fe200078e00ff */
[----:B------:R-:W-:Y:S01]  /*17d0*/  ISETP.NE.AND P2, PT, R0, RZ, P3 ;  /* 0x000000ff0000720c */ /* 0x000fe20001f45270 */
[----:B------:R-:W-:Y:S01]  /*17e0*/  USHF.L.U32 UR7, UR25, 0x6, URZ ;  /* 0x0000000619077899 */ /* 0x000fe200080006ff */
[----:B------:R-:W-:Y:S01]  /*17f0*/  PLOP3.LUT P1, PT, P1, PT, PT, 0x8, 0x80 ;  /* 0x000000000080781c */ /* 0x000fe20000f2e170 */
[----:B------:R-:W-:Y:S01]  /*1800*/  UISETP.NE.AND UP1, UPT, UR18, URZ, UPT ;  /* 0x000000ff1200728c */ /* 0x000fe2000bf25270 */
[----:B------:R-:W-:Y:S01]  /*1810*/  CS2R R10, SRZ ;  /* 0x00000000000a7805 */ /* 0x000fe2000001ff00 */
[----:B------:R-:W-:Y:S01]  /*1820*/  USHF.L.U32 UR53, UR25, 0x7, URZ ;  /* 0x0000000719357899 */ /* 0x000fe200080006ff */
[----:B------:R-:W-:Y:S01]  /*1830*/  IMAD.MOV.U32 R9, RZ, RZ, RZ ;  /* 0x000000ffff097224 */ /* 0x000fe200078e00ff */
[----:B------:R-:W2:Y:S01]  /*1840*/  LDCU UR46, c[0x0][0x370] ;  /* 0x00006e00ff2e77ac */ /* 0x000ea20008000800 */
[----:B------:R-:W-:Y:S01]  /*1850*/  IMAD.MOV.U32 R8, RZ, RZ, 0x1 ;  /* 0x00000001ff087424 */ /* 0x000fe200078e00ff */
[----:B------:R-:W-:Y:S01]  /*1860*/  USEL UR31, UR52, 0x2, UP1 ;  /* 0x00000002341f7887 */ /* 0x000fe20008800000 */
[----:B------:R-:W3:Y:S01]  /*1870*/  LDCU.64 UR40, c[0x0][0x348] ;  /* 0x00006900ff2877ac */ /* 0x000ee20008000a00 */
[----:B-1----:R-:W-:-:S02]  /*1880*/  UIADD3 UR5, UPT, UPT, UR6, 0x7f, URZ ;  /* 0x0000007f06057890 */ /* 0x002fc4000fffe0ff */
[----:B------:R-:W-:Y:S02]  /*1890*/  UIADD3 UR54, UPT, UPT, UR6, 0xfe, URZ ;  /* 0x000000fe06367890 */ /* 0x000fe4000fffe0ff */
[----:B------:R-:W-:Y:S01]  /*18a0*/  USHF.R.S32.HI UR4, URZ, 0x1f, UR5 ;  /* 0x0000001fff047899 */ /* 0x000fe20008011405 */
[----:B------:R-:W1:Y:S03]  /*18b0*/  LDCU UR44, c[0x0][0x374] ;  /* 0x00006e80ff2c77ac */ /* 0x000e660008000800 */
[----:B------:R-:W-:Y:S02]  /*18c0*/  ULEA.HI UR4, UR4, UR5, URZ, 0x7 ;  /* 0x0000000504047291 */ /* 0x000fe4000f8f38ff */
[----:B------:R-:W-:Y:S02]  /*18d0*/  UIADD3 UR5, UPT, UPT, UR6, -0x1, URZ ;  /* 0xffffffff06057890 */ /* 0x000fe4000fffe0ff */
[----:B------:R-:W-:-:S02]  /*18e0*/  USHF.R.S32.HI UR49, URZ, 0x7, UR4 ;  /* 0x00000007ff317899 */ /* 0x000fc40008011404 */
[----:B------:R-:W-:Y:S02]  /*18f0*/  UISETP.GE.U32.AND UP2, UPT, UR5, -0xff, UPT ;  /* 0xffffff010500788c */ /* 0x000fe4000bf46070 */
[----:B------:R-:W-:Y:S02]  /*1900*/  UISETP.LT.U32.AND UP0, UPT, UR49, 0x4, UPT ;  /* 0x000000043100788c */ /* 0x000fe4000bf01070 */
[----:B------:R-:W-:Y:S02]  /*1910*/  ULOP3.LUT UR5, UR7, 0x40, URZ, 0xc0, !UPT ;  /* 0x0000004007057892 */ /* 0x000fe4000f8ec0ff */
[----:B------:R-:W-:Y:S02]  /*1920*/  USEL UR48, UR49, 0x4, UP0 ;  /* 0x0000000431307887 */ /* 0x000fe40008000000 */
[----:B------:R-:W-:Y:S02]  /*1930*/  ULOP3.LUT UR53, UR53, 0x80, URZ, 0xc0, !UPT ;  /* 0x0000008035357892 */ /* 0x000fe4000f8ec0ff */
[----:B------:R-:W-:-:S02]  /*1940*/  UIADD3 UR4, UPT, UPT, UR48, -0x1, URZ ;  /* 0xffffffff30047890 */ /* 0x000fc4000fffe0ff */
[----:B------:R-:W-:Y:S02]  /*1950*/  @UP2 UIADD3 UR4, UPT, UPT, UR48, URZ, URZ ;  /* 0x000000ff30042290 */ /* 0x000fe4000fffe0ff */
[----:B------:R-:W-:Y:S02]  /*1960*/  ULEA.HI UR51, UR30, UR5, URZ, 0x1a ;  /* 0x000000051e337291 */ /* 0x000fe4000f8fd0ff */
[----:B------:R-:W-:Y:S02]  /*1970*/  UIADD3 UR52, UPT, UPT, UR49, -UR48, URZ ;  /* 0x8000003031347290 */ /* 0x000fe4000fffe0ff */
[----:B------:R-:W-:Y:S02]  /*1980*/  UIADD3 UR37, UPT, UPT, UR4, 0x1, URZ ;  /* 0x0000000104257890 */ /* 0x000fe4000fffe0ff */
[----:B------:R-:W-:Y:S01]  /*1990*/  UIADD3 UR50, UPT, UPT, -UR4, URZ, URZ ;  /* 0x000000ff04327290 */ /* 0x000fe2000fffe1ff */
[----:B-123--:R-:W-:-:S11]  /*19a0*/  UMOV UR15, URZ ;  /* 0x000000ff000f7c82 */ /* 0x00efd60008000000 */
.L_x_44:
[----:B------:R-:W-:Y:S01]  /*19b0*/  UISETP.NE.AND UP0, UPT, UR47, URZ, UPT ;  /* 0x000000ff2f00728c */ /* 0x000fe2000bf05270 */
[----:B-1----:R-:W1:Y:S08]  /*19c0*/  S2UR UR47, SR_CgaCtaId ;  /* 0x00000000002f79c3 */ /* 0x002e700000008800 */
[----:B------:R-:W-:Y:S05]  /*19d0*/  BRA.U UP0, `(.L_x_23) ;  /* 0x0000000100347547 */ /* 0x000fea000b800000 */
[----:B------:R-:W2:Y:S01]  /*19e0*/  S2R R0, SR_CgaCtaId ;  /* 0x0000000000007919 */ /* 0x000ea20000008800 */
[----:B------:R-:W-:Y:S02]  /*19f0*/  MOV R3, 0x400 ;  /* 0x0000040000037802 */ /* 0x000fe40000000f00 */
[----:B------:R-:W-:Y:S02]  /*1a00*/  SHF.L.U32 R2, R8, 0x1f, RZ ;  /* 0x0000001f08027819 */ /* 0x000fe400000006ff */
[----:B--2---:R-:W-:-:S05]  /*1a10*/  LEA R0, R0, R3, 0x18 ;  /* 0x0000000300007211 */ /* 0x004fca00078ec0ff */
[----:B------:R-:W-:-:S04]  /*1a20*/  IMAD R3, R9, 0x8, R0 ;  /* 0x0000000809037824 */ /* 0x000fc800078e0200 */
[----:B------:R-:W2:Y:S02]  /*1a30*/  SYNCS.PHASECHK.TRANS64.TRYWAIT P0, [R3+URZ+0x100], R2 ;  /* 0x00010002030075a7 */ /* 0x000ea400080011ff */
[----:B--2---:R-:W-:Y:S05]  /*1a40*/  @!P0 BRA `(.L_x_24) ;  /* 0x0000008400a88947 */ /* 0x004fea0003800000 */
.L_x_151:
[----:B------:R-:W-:Y:S01]  /*1a50*/  VIADD R9, R9, 0x1 ;  /* 0x0000000109097836 */ /* 0x000fe20000000000 */
[----:B------:R2:W-:Y:S04]  /*1a60*/  SYNCS.ARRIVE.TRANS64.A1T0 RZ, [R3+URZ+0xf0], RZ ;  /* 0x0000f0ff03ff79a7 */ /* 0x0005e800081000ff */
[----:B------:R-:W-:-:S04]  /*1a70*/  ISETP.NE.AND P0, PT, R9, 0x2, PT ;  /* 0x000000020900780c */ /* 0x000fc80003f05270 */
[----:B------:R-:W-:Y:S02]  /*1a80*/  SEL R9, R9, RZ, P0 ;  /* 0x000000ff09097207 */ /* 0x000fe40000000000 */
[----:B--2---:R-:W-:-:S04]  /*1a90*/  SEL R3, RZ, 0x1, P0 ;  /* 0x00000001ff037807 */ /* 0x004fc80000000000 */
[----:B------:R-:W-:-:S07]  /*1aa0*/  LOP3.LUT R8, R8, R3, RZ, 0x3c, !PT ;  /* 0x0000000308087212 */ /* 0x000fce00078e3cff */
.L_x_23:
[----:B------:R-:W-:Y:S01]  /*1ab0*/  UMOV UR14, 0x400 ;  /* 0x00000400000e7882 */ /* 0x000fe20000000000 */
[----:B------:R-:W-:Y:S01]  /*1ac0*/  SHF.L.U32 R0, R12, 0x1f, RZ ;  /* 0x0000001f0c007819 */ /* 0x000fe200000006ff */
[----:B-1----:R-:W-:Y:S02]  /*1ad0*/  ULEA UR14, UR47, UR14, 0x18 ;  /* 0x0000000e2f0e7291 */ /* 0x002fe4000f8ec0ff */
[----:B------:R-:W-:Y:S02]  /*1ae0*/  UISETP.GE.U32.AND UP0, UPT, UR54, 0xff, UPT ;  /* 0x000000ff3600788c */ /* 0x000fe4000bf06070 */
[----:B------:R-:W-:Y:S02]  /*1af0*/  ULEA UR4, UR15, UR14, 0x3 ;  /* 0x0000000e0f047291 */ /* 0x000fe4000f8e18ff */
[----:B------:R-:W-:Y:S01]  /*1b00*/  ULEA UR19, UR24, UR53, 0x8 ;  /* 0x0000003518137291 */ /* 0x000fe2000f8e40ff */
[----:B------:R-:W-:-:S06]  /*1b10*/  UMOV UR13, URZ ;  /* 0x000000ff000d7c82 */ /* 0x000fcc0008000000 */
[----:B------:R1:W2:Y:S01]  /*1b20*/  SYNCS.PHASECHK.TRANS64.TRYWAIT P0, [UR4+0x20], R0 ;  /* 0x00002000ff0075a7 */ /* 0x0002a20008001104 */
[----:B------:R-:W-:-:S04]  /*1b30*/  ULEA.HI UR4, UR20, UR20, URZ, 0x1 ;  /* 0x0000001414047291 */ /* 0x000fc8000f8f08ff */
[----:B------:R-:W-:-:S04]  /*1b40*/  USHF.L.U32 UR4, UR4, 0x6, URZ ;  /* 0x0000000604047899 */ /* 0x000fc800080006ff */
[----:B------:R-:W-:-:S04]  /*1b50*/  ULOP3.LUT UR35, UR4, 0xffffff80, URZ, 0xc0, !UPT ;  /* 0xffffff8004237892 */ /* 0x000fc8000f8ec0ff */
[----:B------:R-:W-:Y:S01]  /*1b60*/  UIADD3 UR35, UPT, UPT, UR51, UR35, URZ ;  /* 0x0000002333237290 */ /* 0x000fe2000fffe0ff */
[----:B------:R-:W-:Y:S11]  /*1b70*/  BRA.U !UP0, `(.L_x_25) ;  /* 0x0000000108f87547 */ /* 0x000ff6000b800000 */
[----:B------:R-:W-:Y:S01]  /*1b80*/  UMOV UR21, UR50 ;  /* 0x0000003200157c82 */ /* 0x000fe20008000000 */
[----:B------:R-:W-:Y:S01]  /*1b90*/  UMOV UR4, UR15 ;  /* 0x0000000f00047c82 */ /* 0x000fe20008000000 */
[----:B------:R-:W-:-:S05]  /*1ba0*/  UMOV UR26, 0x40 ;  /* 0x00000040001a7882 */ /* 0x000fca0000000000 */
.L_x_31:
[----:B------:R-:W-:Y:S01]  /*1bb0*/  ULEA UR33, UR4, UR14, 0x3 ;  /* 0x0000000e04217291 */ /* 0x000fe2000f8e18ff */
[----:B------:R-:W-:Y:S01]  /*1bc0*/  @P3 MOV R2, 0x18000 ;  /* 0x0001800000023802 */ /* 0x000fe20000000f00 */
[----:B--2-4-:R-:W-:Y:S10]  /*1bd0*/  @P0 BRA `(.L_x_26) ;  /* 0x00000000000c0947 */ /* 0x014ff40003800000 */
[----:B------:R-:W-:-:S04]  /*1be0*/  SHF.L.U32 R3, R12, 0x1f, RZ ;  /* 0x0000001f0c037819 */ /* 0x000fc800000006ff */
[----:B------:R-:W2:Y:S02]  /*1bf0*/  SYNCS.PHASECHK.TRANS64.TRYWAIT P0, [UR33+0x20], R3 ;  /* 0x00002003ff0075a7 */ /* 0x000ea40008001121 */
[----:B--2---:R-:W-:Y:S05]  /*1c00*/  @!P0 BRA `(.L_x_27) ;  /* 0x00000084004c8947 */ /* 0x004fea0003800000 */
.L_x_26:
[----:B------:R2:W-:Y:S01]  /*1c10*/  @P3 SYNCS.ARRIVE.TRANS64 RZ, [UR33], R2 ;  /* 0x00000002ffff39a7 */ /* 0x0005e20008000021 */
[----:B------:R-:W-:Y:S02]  /*1c20*/  ULOP3.LUT UR5, UR31, 0x2, URZ, 0xfc, !UPT ;  /* 0x000000021f057892 */ /* 0x000fe4000f8efcff */
[----:B------:R-:W-:Y:S02]  /*1c30*/  UIADD3 UR21, UPT, UPT, UR21, 0x1, URZ ;  /* 0x0000000115157890 */ /* 0x000fe4000fffe0ff */
[----:B------:R-:W-:Y:S02]  /*1c40*/  UISETP.NE.AND UP0, UPT, UR5, 0x2, UPT ;  /* 0x000000020500788c */ /* 0x000fe4000bf05270 */
[----:B------:R-:W-:-:S07]  /*1c50*/  UISETP.NE.AND UP2, UPT, UR21, 0x1, UPT ;  /* 0x000000011500788c */ /* 0x000fce000bf45270 */
[----:B------:R-:W-:Y:S05]  /*1c60*/  BRA.U UP0, `(.L_x_28) ;  /* 0x0000000100047547 */ /* 0x000fea000b800000 */
[----:B------:R-:W-:Y:S05]  /*1c70*/  BPT.TRAP 0x1 ;  /* 0x000000040000795c */ /* 0x000fea0000300000 */
.L_x_28:
[----:B------:R-:W-:Y:S04]  /*1c80*/  BSSY.RECONVERGENT B0, `(.L_x_29) ;  /* 0x0000003000007945 */ /* 0x000fe80003800200 */
[----:B------:R-:W-:Y:S05]  /*1c90*/  @!P2 BRA `(.L_x_30) ;  /* 0x000000000004a947 */ /* 0x000fea0003800000 */
[----:B------:R-:W-:Y:S05]  /*1ca0*/  BPT.TRAP 0x1 ;  /* 0x000000040000795c */ /* 0x000fea0000300000 */
.L_x_30:
[----:B------:R-:W-:Y:S05]  /*1cb0*/  BSYNC.RECONVERGENT B0 ;  /* 0x0000000000007941 */ /* 0x000fea0003800200 */
.L_x_29:
[----:B------:R-:W-:Y:S02]  /*1cc0*/  UIADD3 UR5, UPT, UPT, UR4, 0x1, URZ ;  /* 0x0000000104057890 */ /* 0x000fe4000fffe0ff */
[----:B------:R-:W-:Y:S02]  /*1cd0*/  ULEA UR24, UR4, UR30, 0xd ;  /* 0x0000001e04187291 */ /* 0x000fe4000f8e68ff */
[----:B------:R-:W-:Y:S02]  /*1ce0*/  UISETP.NE.AND UP0, UPT, UR5, 0x4, UPT ;  /* 0x000000040500788c */ /* 0x000fe4000bf05270 */
[----:B------:R-:W-:Y:S02]  /*1cf0*/  ULEA UR24, UR24, UR14, 0x1 ;  /* 0x0000000e18187291 */ /* 0x000fe4000f8e08ff */
[----:B------:R-:W-:Y:S02]  /*1d00*/  USEL UR6, URZ, 0x1, UP0 ;  /* 0x00000001ff067887 */ /* 0x000fe40008000000 */
[----:B------:R-:W-:-:S02]  /*1d10*/  USEL UR15, UR5, URZ, UP0 ;  /* 0x000000ff050f7287 */ /* 0x000fc40008000000 */
[----:B------:R-:W-:Y:S02]  /*1d20*/  ULEA UR8, UR4, UR14, 0xf ;  /* 0x0000000e04087291 */ /* 0x000fe4000f8e78ff */
[----:B------:R-:W-:Y:S01]  /*1d30*/  ULEA UR5, UR15, UR14, 0x3 ;  /* 0x0000000e0f057291 */ /* 0x000fe2000f8e18ff */
[----:B------:R-:W-:Y:S01]  /*1d40*/  LOP3.LUT R12, R12, UR6, RZ, 0x3c, !PT ;  /* 0x000000060c0c7c12 */ /* 0x000fe2000f8e3cff */
[----:B------:R-:W-:Y:S02]  /*1d50*/  UIADD3 UR6, UP1, UPT, UR40, 0x80, URZ ;  /* 0x0000008028067890 */ /* 0x000fe4000ff3e0ff */
[----:B------:R-:W-:Y:S01]  /*1d60*/  UIADD3 UR4, UP0, UPT, UR40, 0x180, URZ ;  /* 0x0000018028047890 */ /* 0x000fe2000ff1e0ff */
[----:B-1----:R-:W-:Y:S01]  /*1d70*/  SHF.L.U32 R0, R12, 0x1f, RZ ;  /* 0x0000001f0c007819 */ /* 0x002fe200000006ff */
[----:B------:R-:W-:Y:S02]  /*1d80*/  UIADD3 UR34, UPT, UPT, UR26, -0x40, URZ ;  /* 0xffffffc01a227890 */ /* 0x000fe4000fffe0ff */
[----:B------:R-:W-:Y:S01]  /*1d90*/  ULOP3.LUT UR33, UR33, 0xfefffff8, URZ, 0xc0, !UPT ;  /* 0xfefffff821217892 */ /* 0x000fe2000f8ec0ff */
[----:B------:R3:W4:Y:S01]  /*1da0*/  SYNCS.PHASECHK.TRANS64.TRYWAIT P0, [UR5+0x20], R0 ;  /* 0x00002000ff0075a7 */ /* 0x0007220008001105 */
[----:B------:R-:W-:-:S02]  /*1db0*/  UIADD3.X UR7, UPT, UPT, URZ, UR41, URZ, UP1, !UPT ;  /* 0x00000029ff077290 */ /* 0x000fc40008ffe4ff */
[----:B------:R-:W-:Y:S02]  /*1dc0*/  UIADD3 UR32, UPT, UPT, UR24, 0x8400, URZ ;  /* 0x0000840018207890 */ /* 0x000fe4000fffe0ff */
[----:B------:R-:W-:Y:S02]  /*1dd0*/  UPRMT UR13, URZ, 0x5410, UR29 ;  /* 0x00005410ff0d7896 */ /* 0x000fe4000800001d */
[----:B------:R-:W-:Y:S02]  /*1de0*/  UIADD3 UR24, UPT, UPT, UR24, 0xa400, URZ ;  /* 0x0000a40018187890 */ /* 0x000fe4000fffe0ff */
[----:B------:R-:W-:Y:S02]  /*1df0*/  UIADD3.X UR5, UPT, UPT, URZ, UR41, URZ, UP0, !UPT ;  /* 0x00000029ff057290 */ /* 0x000fe400087fe4ff */
[----:B------:R-:W-:Y:S02]  /*1e00*/  UIADD3 UR16, UPT, UPT, UR8, 0x18400, URZ ;  /* 0x0001840008107890 */ /* 0x000fe4000fffe0ff */
[----:B------:R-:W-:Y:S01]  /*1e10*/  UIADD3 UR8, UPT, UPT, UR8, 0x1c400, URZ ;  /* 0x0001c40008087890 */ /* 0x000fe2000fffe0ff */
[----:B------:R-:W-:Y:S01]  /*1e20*/  UMOV UR22, 0x0 ;  /* 0x0000000000167882 */ /* 0x000fe20000000000 */
[----:B------:R-:W-:Y:S01]  /*1e30*/  UMOV UR23, 0x10000000 ;  /* 0x1000000000177882 */ /* 0x000fe20000000000 */
[----:B------:R-:W-:Y:S01]  /*1e40*/  UMOV UR27, UR35 ;  /* 0x00000023001b7c82 */ /* 0x000fe20008000000 */
[----:B------:R-:W-:Y:S01]  /*1e50*/  UMOV UR28, UR36 ;  /* 0x00000024001c7c82 */ /* 0x000fe20008000000 */
[----:B------:R-:W-:Y:S01]  /*1e60*/  UMOV UR25, UR33 ;  /* 0x0000002100197c82 */ /* 0x000fe20008000000 */
[----:B------:R-:W-:Y:S01]  /*1e70*/  UMOV UR20, UR36 ;  /* 0x0000002400147c82 */ /* 0x000fe20008000000 */
[----:B------:R-:W-:Y:S01]  /*1e80*/  UMOV UR17, UR33 ;  /* 0x0000002100117c82 */ /* 0x000fe20008000000 */
[----:B------:R-:W-:Y:S01]  /*1e90*/  UMOV UR18, UR34 ;  /* 0x0000002200127c82 */ /* 0x000fe20008000000 */
[----:B------:R-:W-:Y:S01]  /*1ea0*/  UTMALDG.3D.MULTICAST.2CTA [UR32], [UR6], UR13, desc[UR22] ;  /* 0x00001620060073b4 */ /* 0x000fe2000821180d */
[----:B------:R-:W-:Y:S01]  /*1eb0*/  UMOV UR10, UR26 ;  /* 0x0000001a000a7c82 */ /* 0x000fe20008000000 */
[----:B------:R-:W-:Y:S01]  /*1ec0*/  UMOV UR11, UR19 ;  /* 0x00000013000b7c82 */ /* 0x000fe20008000000 */
[----:B------:R-:W-:Y:S01]  /*1ed0*/  UMOV UR12, UR36 ;  /* 0x00000024000c7c82 */ /* 0x000fe20008000000 */
[----:B------:R-:W-:Y:S01]  /*1ee0*/  UMOV UR9, UR33 ;  /* 0x0000002100097c82 */ /* 0x000fe20008000000 */
[----:B------:R1:W-:Y:S01]  /*1ef0*/  UTMALDG.3D.MULTICAST.2CTA [UR24], [UR6], UR13, desc[UR22] ;  /* 0x00001618060073b4 */ /* 0x0003e2000821180d */
[----:B------:R-:W-:Y:S01]  /*1f00*/  UTMALDG.3D.2CTA [UR16], [UR4], desc[UR22] ;  /* 0x00001610040075b4 */ /* 0x000fe20008211000 */
[----:B------:R2:W-:Y:S01]  /*1f10*/  UTMALDG.3D.2CTA [UR8], [UR4], desc[UR22] ;  /* 0x00001608040075b4 */ /* 0x0005e20008211000 */
[----:B-1----:R-:W-:Y:S01]  /*1f20*/  UIADD3 UR26, UPT, UPT, UR26, 0x80, URZ ;  /* 0x000000801a1a7890 */ /* 0x002fe2000fffe0ff */
[----:B------:R-:W-:Y:S01]  /*1f30*/  UMOV UR13, UR37 ;  /* 0x00000025000d7c82 */ /* 0x000fe20008000000 */
[----:B--2---:R-:W-:Y:S01]  /*1f40*/  UMOV UR4, UR15 ;  /* 0x0000000f00047c82 */ /* 0x004fe20008000000 */
[----:B---3--:R-:W-:Y:S09]  /*1f50*/  BRA.U UP2, `(.L_x_31) ;  /* 0xfffffffd02147547 */ /* 0x008ff2000b83ffff */
.L_x_25:
[----:B------:R-:W-:Y:S01]  /*1f60*/  ULEA UR4, UR15, UR14, 0x3 ;  /* 0x0000000e0f047291 */ /* 0x000fe2000f8e18ff */
[----:B-1----:R-:W-:Y:S01]  /*1f70*/  SHF.L.U32 R0, R12, 0x1f, RZ ;  /* 0x0000001f0c007819 */ /* 0x002fe200000006ff */
[----:B------:R-:W-:Y:S01]  /*1f80*/  @!P1 SYNCS.ARRIVE.TRANS64.A1T0 RZ, [UR14+0x88], RZ ;  /* 0x000088ffffff99a7 */ /* 0x000fe2000810000e */
[----:B------:R-:W-:-:S06]  /*1f90*/  UISETP.GT.AND UP0, UPT, UR49, UR48, UPT ;  /* 0x000000303100728c */ /* 0x000fcc000bf04270 */
[----:B------:R1:W3:Y:S03]  /*1fa0*/  SYNCS.PHASECHK.TRANS64.TRYWAIT P1, [UR4+0x20], R0 ;  /* 0x00002000ff0075a7 */ /* 0x0002e60008021104 */
[----:B------:R-:W-:Y:S05]  /*1fb0*/  BRA.U !UP0, `(.L_x_32) ;  /* 0x0000000508047547 */ /* 0x000fea000b800000 */
[----:B------:R-:W-:Y:S01]  /*1fc0*/  UIADD3 UR21, UPT, UPT, UR52, UR13, URZ ;  /* 0x0000000d34157290 */ /* 0x000fe2000fffe0ff */
[----:B------:R-:W-:-:S11]  /*1fd0*/  UMOV UR6, UR15 ;  /* 0x0000000f00067c82 */ /* 0x000fd60008000000 */
.L_x_40:
[----:B------:R-:W-:Y:S01]  /*1fe0*/  ULEA UR7, UR6, UR14, 0x3 ;  /* 0x0000000e06077291 */ /* 0x000fe2000f8e18ff */
[----:B---3--:R-:W-:Y:S01]  /*1ff0*/  @P3 MOV R2, 0x18000 ;  /* 0x0001800000023802 */ /* 0x008fe20000000f00 */
[----:B--23--:R-:W-:Y:S10]  /*2000*/  @P1 BRA `(.L_x_33) ;  /* 0x00000000000c1947 */ /* 0x00cff40003800000 */
[----:B------:R-:W-:-:S04]  /*2010*/  SHF.L.U32 R3, R12, 0x1f, RZ ;  /* 0x0000001f0c037819 */ /* 0x000fc800000006ff */
[----:B--2-4-:R-:W2:Y:S02]  /*2020*/  SYNCS.PHASECHK.TRANS64.TRYWAIT P0, [UR7+0x20], R3 ;  /* 0x00002003ff0075a7 */ /* 0x014ea40008001107 */
[----:B--2---:R-:W-:Y:S05]  /*2030*/  @!P0 BRA `(.L_x_34) ;  /* 0x0000008000588947 */ /* 0x004fea0003800000 */
.L_x_33:
[----:B------:R3:W-:Y:S01]  /*2040*/  @P3 SYNCS.ARRIVE.TRANS64 RZ, [UR7], R2 ;  /* 0x00000002ffff39a7 */ /* 0x0007e20008000007 */
[----:B------:R-:W-:-:S04]  /*2050*/  ULOP3.LUT UR4, UR31, 0x2, URZ, 0xfc, !UPT ;  /* 0x000000021f047892 */ /* 0x000fc8000f8efcff */
[----:B------:R-:W-:-:S09]  /*2060*/  UISETP.NE.AND UP0, UPT, UR4, 0x2, UPT ;  /* 0x000000020400788c */ /* 0x000fd2000bf05270 */
[----:B------:R-:W-:Y:S05]  /*2070*/  BRA.U UP0, `(.L_x_35) ;  /* 0x0000000100047547 */ /* 0x000fea000b800000 */
[----:B------:R-:W-:Y:S05]  /*2080*/  BPT.TRAP 0x1 ;  /* 0x000000040000795c */ /* 0x000fea0000300000 */
.L_x_35:
[----:B------:R-:W-:Y:S04]  /*2090*/  BSSY.RECONVERGENT B0, `(.L_x_36) ;  /* 0x0000003000007945 */ /* 0x000fe80003800200 */
[----:B------:R-:W-:Y:S05]  /*20a0*/  @!P2 BRA `(.L_x_37) ;  /* 0x000000000004a947 */ /* 0x000fea0003800000 */
[----:B------:R-:W-:Y:S05]  /*20b0*/  BPT.TRAP 0x1 ;  /* 0x000000040000795c */ /* 0x000fea0000300000 */
.L_x_37:
[----:B------:R-:W-:Y:S05]  /*20c0*/  BSYNC.RECONVERGENT B0 ;  /* 0x0000000000007941 */ /* 0x000fea0003800200 */
.L_x_36:
[----:B------:R-:W-:Y:S01]  /*20d0*/  UIADD3 UR4, UPT, UPT, UR6, 0x1, URZ ;  /* 0x0000000106047890 */ /* 0x000fe2000fffe0ff */
[----:B------:R-:W-:Y:S01]  /*20e0*/  BSSY.RECONVERGENT B0, `(.L_x_38) ;  /* 0x000002a000007945 */ /* 0x000fe20003800200 */
[----:B--2-4-:R-:W-:Y:S02]  /*20f0*/  ELECT P0, URZ, PT ;  /* 0x0000000000ff782f */ /* 0x014fe40003800000 */
[----:B------:R-:W-:-:S04]  /*2100*/  UISETP.NE.AND UP0, UPT, UR4, 0x4, UPT ;  /* 0x000000040400788c */ /* 0x000fc8000bf05270 */
[----:B------:R-:W-:Y:S02]  /*2110*/  USEL UR5, URZ, 0x1, UP0 ;  /* 0x00000001ff057887 */ /* 0x000fe40008000000 */
[----:B------:R-:W-:-:S04]  /*2120*/  USEL UR15, UR4, URZ, UP0 ;  /* 0x000000ff040f7287 */ /* 0x000fc80008000000 */
[----:B------:R-:W-:Y:S01]  /*2130*/  ULEA UR4, UR15, UR14, 0x3 ;  /* 0x0000000e0f047291 */ /* 0x000fe2000f8e18ff */
[----:B------:R-:W-:-:S04]  /*2140*/  LOP3.LUT R12, R12, UR5, RZ, 0x3c, !PT ;  /* 0x000000050c0c7c12 */ /* 0x000fc8000f8e3cff */
[----:B-1----:R-:W-:-:S04]  /*2150*/  SHF.L.U32 R0, R12, 0x1f, RZ ;  /* 0x0000001f0c007819 */ /* 0x002fc800000006ff */
[----:B------:R1:W2:Y:S01]  /*2160*/  SYNCS.PHASECHK.TRANS64.TRYWAIT P1, [UR4+0x20], R0 ;  /* 0x00002000ff0075a7 */ /* 0x0002a20008021104 */
[----:B------:R-:W-:Y:S05]  /*2170*/  @!P0 BRA `(.L_x_39) ;  /* 0x0000000000808947 */ /* 0x000fea0003800000 */
[----:B------:R-:W-:Y:S02]  /*2180*/  ULEA UR24, UR6, UR30, 0xd ;  /* 0x0000001e06187291 */ /* 0x000fe4000f8e68ff */
[----:B------:R-:W-:Y:S02]  /*2190*/  UIADD3 UR4, UP1, UPT, UR40, 0x80, URZ ;  /* 0x0000008028047890 */ /* 0x000fe4000ff3e0ff */
[----:B------:R-:W-:Y:S02]  /*21a0*/  ULEA UR24, UR24, UR14, 0x1 ;  /* 0x0000000e18187291 */ /* 0x000fe4000f8e08ff */
[----:B------:R-:W-:Y:S02]  /*21b0*/  USHF.L.U32 UR34, UR13, 0x7, URZ ;  /* 0x000000070d227899 */ /* 0x000fe400080006ff */
[----:B------:R-:W-:Y:S02]  /*21c0*/  ULEA UR8, UR6, UR14, 0xf ;  /* 0x0000000e06087291 */ /* 0x000fe4000f8e78ff */
[----:B------:R-:W-:-:S02]  /*21d0*/  UIADD3 UR22, UP0, UPT, UR40, 0x180, URZ ;  /* 0x0000018028167890 */ /* 0x000fc4000ff1e0ff */
[----:B------:R-:W-:Y:S02]  /*21e0*/  ULOP3.LUT UR33, UR7, 0xfefffff8, URZ, 0xc0, !UPT ;  /* 0xfefffff807217892 */ /* 0x000fe4000f8ec0ff */
[----:B------:R-:W-:Y:S02]  /*21f0*/  UIADD3.X UR5, UPT, UPT, URZ, UR41, URZ, UP1, !UPT ;  /* 0x00000029ff057290 */ /* 0x000fe40008ffe4ff */
[----:B------:R-:W-:Y:S02]  /*2200*/  UIADD3 UR32, UPT, UPT, UR24, 0x8400, URZ ;  /* 0x0000840018207890 */ /* 0x000fe4000fffe0ff */
[----:B------:R-:W-:Y:S02]  /*2210*/  UPRMT UR10, URZ, 0x5410, UR29 ;  /* 0x00005410ff0a7896 */ /* 0x000fe4000800001d */
[----:B------:R-:W-:Y:S02]  /*2220*/  UIADD3 UR26, UPT, UPT, UR34, 0x40, URZ ;  /* 0x00000040221a7890 */ /* 0x000fe4000fffe0ff */
[----:B------:R-:W-:-:S02]  /*2230*/  UIADD3 UR24, UPT, UPT, UR24, 0xa400, URZ ;  /* 0x0000a40018187890 */ /* 0x000fc4000fffe0ff */
        /* <DEDUP_REMOVED lines=13> */
[----:B------:R-:W-:Y:S01]  /*2310*/  UMOV UR12, UR36 ;  /* 0x00000024000c7c82 */ /* 0x000fe20008000000 */
[----:B------:R-:W-:Y:S01]  /*2320*/  UMOV UR9, UR33 ;  /* 0x0000002100097c82 */ /* 0x000fe20008000000 */
[----:B------:R4:W-:Y:S01]  /*2330*/  UTMALDG.3D.MULTICAST.2CTA [UR24], [UR4], UR10, desc[UR38] ;  /* 0x00002618040073b4 */ /* 0x0009e2000821180a */
[----:B------:R1:W-:Y:S01]  /*2340*/  UTMALDG.3D.2CTA [UR16], [UR22], desc[UR38] ;  /* 0x00002610160075b4 */ /* 0x0003e20008211000 */
[----:B----4-:R-:W-:-:S02]  /*2350*/  UMOV UR10, UR26 ;  /* 0x0000001a000a7c82 */ /* 0x010fc40008000000 */
[----:B------:R1:W-:Y:S02]  /*2360*/  UTMALDG.3D.2CTA [UR8], [UR22], desc[UR38] ;  /* 0x00002608160075b4 */ /* 0x0003e40008211000 */
[----:B-1----:R-:W-:Y:S01]  /*2370*/  NOP ;  /* 0x0000000000007918 */ /* 0x002fe20000000000 */
.L_x_39:
[----:B------:R-:W-:Y:S05]  /*2380*/  BSYNC.RECONVERGENT B0 ;  /* 0x0000000000007941 */ /* 0x000fea0003800200 */
.L_x_38:
[----:B------:R-:W-:Y:S01]  /*2390*/  UIADD3 UR13, UPT, UPT, UR13, 0x1, URZ ;  /* 0x000000010d0d7890 */ /* 0x000fe2000fffe0ff */
[----:B------:R-:W-:-:S03]  /*23a0*/  UMOV UR6, UR15 ;  /* 0x0000000f00067c82 */ /* 0x000fc60008000000 */
[----:B------:R-:W-:-:S09]  /*23b0*/  UISETP.NE.AND UP0, UPT, UR13, UR21, UPT ;  /* 0x000000150d00728c */ /* 0x000fd2000bf05270 */
[----:B------:R-:W-:Y:S05]  /*23c0*/  BRA.U UP0, `(.L_x_40) ;  /* 0xfffffffd00047547 */ /* 0x000fea000b83ffff */
.L_x_32:
[C---:B------:R-:W-:Y:S01]  /*23d0*/  LEA R3, R11.reuse, UR14, 0x3 ;  /* 0x0000000e0b037c11 */ /* 0x040fe2000f8e18ff */
[----:B------:R-:W-:Y:S01]  /*23e0*/  NOP ;  /* 0x0000000000007918 */ /* 0x000fe20000000000 */
[----:B-1----:R-:W-:Y:S02]  /*23f0*/  SHF.L.U32 R0, R10, 0x1f, RZ ;  /* 0x0000001f0a007819 */ /* 0x002fe400000006ff */
[----:B------:R-:W-:Y:S02]  /*2400*/  LEA R5, R11, UR14, 0x4 ;  /* 0x0000000e0b057c11 */ /* 0x000fe4000f8e20ff */
[----:B--2-4-:R-:W1:Y:S02]  /*2410*/  SYNCS.PHASECHK.TRANS64.TRYWAIT P0, [R3+URZ+0x90], R0 ;  /* 0x00009000030075a7 */ /* 0x014e6400080011ff */
[----:B-1----:R-:W-:Y:S05]  /*2420*/  @!P0 BRA `(.L_x_41) ;  /* 0x0000007c00748947 */ /* 0x002fea0003800000 */
.L_x_154:
[----:B------:R-:W2:Y:S01]  /*2430*/  LDS.128 R4, [R5+0x120] ;  /* 0x0001200005047984 */ /* 0x000ea20000000c00 */
[----:B------:R-:W-:Y:S01]  /*2440*/  UISETP.GE.AND UP0, UPT, UR45, 0x1, UPT ;  /* 0x000000012d00788c */ /* 0x000fe2000bf06270 */
[----:B------:R-:W-:Y:S01]  /*2450*/  @!PT LDS RZ, [RZ] ;  /* 0x00000000fffff984 */ /* 0x000fe20000000800 */
[----:B------:R-:W-:Y:S01]  /*2460*/  @!PT LDS RZ, [RZ] ;  /* 0x00000000fffff984 */ /* 0x000fe20000000800 */
[----:B------:R-:W-:Y:S01]  /*2470*/  @!PT LDS RZ, [RZ] ;  /* 0x00000000fffff984 */ /* 0x000fe20000000800 */
[----:B------:R-:W-:Y:S01]  /*2480*/  @!PT LDS RZ, [RZ] ;  /* 0x00000000fffff984 */ /* 0x000fe20000000800 */
[----:B------:R4:W-:Y:S06]  /*2490*/  MEMBAR.ALL.CTA ;  /* 0x0000000000007992 */ /* 0x0009ec0000008000 */
[----:B----4-:R-:W4:Y:S01]  /*24a0*/  FENCE.VIEW.ASYNC.S ;  /* 0x00000000000073c6 */ /* 0x010f220000000000 */
[----:B--2---:R-:W-:-:S13]  /*24b0*/  LOP3.LUT P0, RZ, R6, 0x1, RZ, 0xc0, !PT ;  /* 0x0000000106ff7812 */ /* 0x004fda000780c0ff */
[----:B----4-:R-:W-:Y:S01]  /*24c0*/  VOTEU.ANY UP1, P0 ;  /* 0x0000000000ff7886 */ /* 0x010fe20000020100 */
[----:B------:R-:W-:-:S13]  /*24d0*/  PLOP3.LUT P0, PT, PT, PT, UP1, 0x80, 0x8 ;  /* 0x000000000008781c */ /* 0x000fda0003f0f018 */
[----:B-1----:R-:W-:Y:S02]  /*24e0*/  @P0 LOP3.LUT R0, R5, 0xffff, RZ, 0xc0, !PT ;  /* 0x0000ffff05000812 */ /* 0x002fe400078ec0ff */
[----:B---3--:R-:W-:Y:S02]  /*24f0*/  @P0 MOV R2, R4 ;  /* 0x0000000400020202 */ /* 0x008fe40000000f00 */
[----:B------:R-:W-:Y:S01]  /*2500*/  @P0 R2UR UR5, R0 ;  /* 0x00000000000502ca */ /* 0x000fe200000e0000 */
[----:B------:R-:W-:Y:S01]  /*2510*/  VIADD R0, R3, 0xa0 ;  /* 0x000000a003007836 */ /* 0x000fe20000000000 */
[----:B------:R-:W-:Y:S02]  /*2520*/  @P0 SHF.R.U32.HI R4, RZ, 0x10, R5 ;  /* 0x00000010ff040819 */ /* 0x000fe40000011605 */
[----:B------:R-:W-:Y:S02]  /*2530*/  @P0 R2UR UR6, R2 ;  /* 0x00000000020602ca */ /* 0x000fe400000e0000 */
[----:B------:R-:W-:-:S02]  /*2540*/  PRMT R0, RZ, 0x654, R0 ;  /* 0x00000654ff007816 */ /* 0x000fc40000000000 */
[----:B------:R-:W-:Y:S02]  /*2550*/  @P0 R2UR UR4, R4 ;  /* 0x00000000040402ca */ /* 0x000fe400000e0000 */
[----:B------:R1:W-:Y:S03]  /*2560*/  SYNCS.ARRIVE.TRANS64.RED.A1T0 RZ, [R0+URZ], RZ ;  /* 0x000000ff00ff79a7 */ /* 0x0003e600081004ff */
[----:B------:R-:W-:-:S04]  /*2570*/  @UP1 UMOV UR42, UR5 ;  /* 0x00000005002a1c82 */ /* 0x000fc80008000000 */
[----:B------:R-:W-:-:S04]  /*2580*/  @UP1 UMOV UR43, UR6 ;  /* 0x00000006002b1c82 */ /* 0x000fc80008000000 */
[----:B------:R-:W-:Y:S01]  /*2590*/  @UP1 UMOV UR36, UR4 ;  /* 0x0000000400241c82 */ /* 0x000fe20008000000 */
[----:B------:R-:W-:Y:S05]  /*25a0*/  BRA.U !UP0, `(.L_x_42) ;  /* 0x0000000108d47547 */ /* 0x000fea000b800000 */
[----:B------:R-:W2:Y:S01]  /*25b0*/  LDCU.128 UR16, c[0x0][0xb10] ;  /* 0x00016200ff1077ac */ /* 0x000ea20008000c00 */
[----:B------:R-:W3:Y:S01]  /*25c0*/  LDCU UR23, c[0x0][0xb20] ;  /* 0x00016400ff1777ac */ /* 0x000ee20008000800 */
[----:B------:R-:W4:Y:S01]  /*25d0*/  LDCU UR22, c[0x0][0xb0c] ;  /* 0x00016180ff1677ac */ /* 0x000f220008000800 */
[----:B------:R-:W1:Y:S01]  /*25e0*/  LDCU.64 UR8, c[0x0][0xb28] ;  /* 0x00016500ff0877ac */ /* 0x000e620008000a00 */
[----:B------:R-:W-:Y:S02]  /*25f0*/  UISETP.NE.AND UP3, UPT, UR45, 0x1, UPT ;  /* 0x000000012d00788c */ /* 0x000fe4000bf65270 */
[----:B--2---:R-:W-:Y:S02]  /*2600*/  UIMAD.WIDE.U32 UR6, UR44, UR19, URZ ;  /* 0x000000132c0672a5 */ /* 0x004fe4000f8e00ff */
[----:B------:R-:W-:Y:S02]  /*2610*/  UIMAD.WIDE.U32 UR4, UR46, UR16, URZ ;  /* 0x000000102e0472a5 */ /* 0x000fe4000f8e00ff */
[----:B------:R-:W-:-:S02]  /*2620*/  UISETP.NE.AND UP0, UPT, UR18, 0x1, UPT ;  /* 0x000000011200788c */ /* 0x000fc4000bf05270 */
[----:B------:R-:W-:Y:S01]  /*2630*/  UIMAD.WIDE.U32 UR20, UR42, UR19, URZ ;  /* 0x000000132a1472a5 */ /* 0x000fe2000f8e00ff */
[----:B------:R-:W-:Y:S02]  /*2640*/  UMOV UR6, UR7 ;  /* 0x0000000700067c82 */ /* 0x000fe40008000000 */
[----:B------:R-:W-:Y:S01]  /*2650*/  UMOV UR4, UR5 ;  /* 0x0000000500047c82 */ /* 0x000fe20008000000 */
[----:B---3--:R-:W-:Y:S02]  /*2660*/  USHF.R.U32.HI UR6, URZ, UR23, UR6 ;  /* 0x00000017ff067299 */ /* 0x008fe40008011606 */
[----:B----4-:R-:W-:Y:S02]  /*2670*/  UISETP.NE.AND UP2, UPT, UR22, 0x1, UPT ;  /* 0x000000011600788c */ /* 0x010fe4000bf45270 */
[----:B------:R-:W-:Y:S02]  /*2680*/  USHF.R.U32.HI UR4, URZ, UR17, UR4 ;  /* 0x00000011ff047299 */ /* 0x000fe40008011604 */
[----:B------:R-:W-:-:S02]  /*2690*/  USEL UR5, UR44, UR6, !UP0 ;  /* 0x000000062c057287 */ /* 0x000fc4000c000000 */
[----:B------:R-:W-:Y:S02]  /*26a0*/  USEL UR6, UR46, UR4, !UP2 ;  /* 0x000000042e067287 */ /* 0x000fe4000d000000 */
[----:B-1----:R-:W-:Y:S01]  /*26b0*/  UIMAD.WIDE.U32 UR10, UR5, UR8, URZ ;  /* 0x00000008050a72a5 */ /* 0x002fe2000f8e00ff */
[----:B------:R-:W-:Y:S01]  /*26c0*/  UMOV UR4, UR21 ;  /* 0x0000001500047c82 */ /* 0x000fe20008000000 */
[----:B------:R-:W-:Y:S02]  /*26d0*/  UIMAD.WIDE.U32 UR12, UR43, UR16, URZ ;  /* 0x000000102b0c72a5 */ /* 0x000fe4000f8e00ff */
[----:B------:R-:W-:-:S03]  /*26e0*/  UIMAD.WIDE.U32 UR20, UR6, UR8, URZ ;  /* 0x00000008061472a5 */ /* 0x000fc6000f8e00ff */
[----:B------:R-:W-:Y:S01]  /*26f0*/  UMOV UR10, UR11 ;  /* 0x0000000b000a7c82 */ /* 0x000fe20008000000 */
[----:B------:R-:W-:Y:S02]  /*2700*/  USHF.R.U32.HI UR4, URZ, UR23, UR4 ;  /* 0x00000017ff047299 */ /* 0x000fe40008011604 */
[----:B------:R-:W-:Y:S01]  /*2710*/  @UP3 USHF.R.U32.HI UR5, URZ, UR9, UR10 ;  /* 0x00000009ff053299 */ /* 0x000fe2000801160a */
[----:B------:R-:W-:Y:S01]  /*2720*/  UMOV UR12, UR13 ;  /* 0x0000000d000c7c82 */ /* 0x000fe20008000000 */
[----:B------:R-:W-:Y:S01]  /*2730*/  UMOV UR20, UR21 ;  /* 0x0000001500147c82 */ /* 0x000fe20008000000 */
[----:B------:R-:W-:Y:S02]  /*2740*/  USHF.R.U32.HI UR17, URZ, UR17, UR12 ;  /* 0x00000011ff117299 */ /* 0x000fe4000801160c */
[----:B------:R-:W-:Y:S02]  /*2750*/  USEL UR4, UR42, UR4, !UP0 ;  /* 0x000000042a047287 */ /* 0x000fe4000c000000 */
[----:B------:R-:W-:-:S02]  /*2760*/  @UP3 USHF.R.U32.HI UR6, URZ, UR9, UR20 ;  /* 0x00000009ff063299 */ /* 0x000fc40008011614 */
[----:B------:R-:W-:Y:S02]  /*2770*/  UIMAD UR7, UR45, UR5, URZ ;  /* 0x000000052d0772a4 */ /* 0x000fe4000f8e02ff */
[----:B------:R-:W-:Y:S02]  /*2780*/  USEL UR5, UR43, UR17, !UP2 ;  /* 0x000000112b057287 */ /* 0x000fe4000d000000 */
[----:B------:R-:W-:Y:S02]  /*2790*/  UIMAD UR10, UR45, UR6, URZ ;  /* 0x000000062d0a72a4 */ /* 0x000fe4000f8e02ff */
[----:B------:R-:W-:Y:S02]  /*27a0*/  UISETP.GE.AND UP0, UPT, UR4, UR7, UPT ;  /* 0x000000070400728c */ /* 0x000fe4000bf06270 */
[----:B------:R-:W-:Y:S02]  /*27b0*/  UIMAD.WIDE.U32 UR12, UR4, UR8, URZ ;  /* 0x00000008040c72a5 */ /* 0x000fe4000f8e00ff */
[----:B------:R-:W-:-:S02]  /*27c0*/  UISETP.GE.OR UP0, UPT, UR5, UR10, UP0 ;  /* 0x0000000a0500728c */ /* 0x000fc40008706670 */
        /* <DEDUP_REMOVED lines=19> */
.L_x_42:
[----:B------:R-:W2:Y:S02]  /*2900*/  LDCU UR4, c[0x0][0xb30] ;  /* 0x00016600ff0477ac */ /* 0x000ea40008000800 */
[----:B--2---:R-:W-:-:S09]  /*2910*/  UISETP.NE.AND UP0, UPT, UR4, 0x1, UPT ;  /* 0x000000010400788c */ /* 0x004fd2000bf05270 */
[----:B------:R-:W-:Y:S05]  /*2920*/  BRA.U UP0, `(.L_x_43) ;  /* 0x0000000100447547 */ /* 0x000fea000b800000 */
[----:B------:R-:W2:Y:S01]  /*2930*/  LDCU.128 UR8, c[0x0][0xb10] ;  /* 0x00016200ff0877ac */ /* 0x000ea20008000c00 */
[----:B------:R-:W3:Y:S01]  /*2940*/  LDCU UR12, c[0x0][0xb0c] ;  /* 0x00016180ff0c77ac */ /* 0x000ee20008000800 */
[----:B------:R-:W4:Y:S01]  /*2950*/  LDCU UR13, c[0x0][0xb20] ;  /* 0x00016400ff0d77ac */ /* 0x000f220008000800 */
[----:B--2---:R-:W-:Y:S02]  /*2960*/  UIMAD.WIDE.U32 UR6, UR43, UR8, URZ ;  /* 0x000000082b0672a5 */ /* 0x004fe4000f8e00ff */
[----:B------:R-:W-:Y:S02]  /*2970*/  UIMAD.WIDE.U32 UR4, UR42, UR11, URZ ;  /* 0x0000000b2a0472a5 */ /* 0x000fe4000f8e00ff */
[----:B---3--:R-:W-:Y:S02]  /*2980*/  UISETP.NE.AND UP2, UPT, UR12, 0x1, UPT ;  /* 0x000000010c00788c */ /* 0x008fe4000bf45270 */
[----:B------:R-:W-:Y:S01]  /*2990*/  UISETP.NE.AND UP0, UPT, UR10, 0x1, UPT ;  /* 0x000000010a00788c */ /* 0x000fe2000bf05270 */
[----:B------:R-:W-:-:S02]  /*29a0*/  UMOV UR6, UR7 ;  /* 0x0000000700067c82 */ /* 0x000fc40008000000 */
[----:B------:R-:W-:Y:S01]  /*29b0*/  UMOV UR4, UR5 ;  /* 0x0000000500047c82 */ /* 0x000fe20008000000 */
[----:B------:R-:W-:Y:S02]  /*29c0*/  USHF.R.U32.HI UR9, URZ, UR9, UR6 ;  /* 0x00000009ff097299 */ /* 0x000fe40008011606 */
[----:B----4-:R-:W-:Y:S02]  /*29d0*/  USHF.R.U32.HI UR4, URZ, UR13, UR4 ;  /* 0x0000000dff047299 */ /* 0x010fe40008011604 */
[----:B------:R-:W-:Y:S02]  /*29e0*/  USEL UR5, UR43, UR9, !UP2 ;  /* 0x000000092b057287 */ /* 0x000fe4000d000000 */
[----:B------:R-:W-:-:S04]  /*29f0*/  USEL UR4, UR42, UR4, !UP0 ;  /* 0x000000042a047287 */ /* 0x000fc8000c000000 */
[----:B------:R-:W-:Y:S02]  /*2a00*/  UIADD3 UR6, UPT, UPT, UR5, -UR4, URZ ;  /* 0x8000000405067290 */ /* 0x000fe4000fffe0ff */
[----:B------:R-:W-:Y:S02]  /*2a10*/  UIADD3 UR4, UPT, UPT, -UR5, UR4, URZ ;  /* 0x0000000405047290 */ /* 0x000fe4000fffe1ff */
[----:B------:R-:W-:Y:S02]  /*2a20*/  UIMAD UR42, UR6, UR10, UR42 ;  /* 0x0000000a062a72a4 */ /* 0x000fe4000f8e022a */
[----:B------:R-:W-:-:S12]  /*2a30*/  UIMAD UR43, UR4, UR12, UR43 ;  /* 0x0000000c042b72a4 */ /* 0x000fd8000f8e022b */
.L_x_43:
[----:B------:R-:W-:Y:S01]  /*2a40*/  VIADD R11, R11, 0x1 ;  /* 0x000000010b0b7836 */ /* 0x000fe20000000000 */
[----:B------:R-:W-:Y:S01]  /*2a50*/  R2UR UR4, R82 ;  /* 0x00000000520472ca */ /* 0x000fe200000e0000 */
[----:B------:R-:W-:Y:S01]  /*2a60*/  UIADD3 UR24, UPT, UPT, UR42, UR63, URZ ;  /* 0x0000003f2a187290 */ /* 0x000fe2000fffe0ff */
[----:B------:R-:W-:Y:S02]  /*2a70*/  PLOP3.LUT P1, PT, PT, PT, PT, 0x80, 0x8 ;  /* 0x000000000008781c */ /* 0x000fe40003f2f070 */
[----:B------:R-:W-:-:S04]  /*2a80*/  ISETP.NE.AND P0, PT, R11, 0x2, PT ;  /* 0x000000020b00780c */ /* 0x000fc80003f05270 */
[----:B------:R-:W-:Y:S02]  /*2a90*/  SEL R3, RZ, 0x1, P0 ;  /* 0x00000001ff037807 */ /* 0x000fe40000000000 */
[----:B------:R-:W-:Y:S02]  /*2aa0*/  SEL R11, R11, RZ, P0 ;  /* 0x000000ff0b0b7207 */ /* 0x000fe40000000000 */
[----:B------:R-:W-:Y:S01]  /*2ab0*/  LOP3.LUT R10, R10, R3, RZ, 0x3c, !PT ;  /* 0x000000030a0a7212 */ /* 0x000fe200078e3cff */
[----:B------:R-:W-:Y:S01]  /*2ac0*/  UIADD3 UR20, UPT, UPT, UR43, UR4, URZ ;  /* 0x000000042b147290 */ /* 0x000fe2000fffe0ff */
[----:B------:R-:W-:Y:S11]  /*2ad0*/  BRA.U UP1, `(.L_x_44) ;  /* 0xffffffed01b47547 */ /* 0x000ff6000b83ffff */
[----:B------:R-:W-:Y:S01]  /*2ae0*/  UIADD3 UR14, UPT, UPT, UR14, 0x20, URZ ;  /* 0x000000200e0e7890 */ /* 0x000fe2000fffe0ff */
[----:B------:R-:W-:-:S03]  /*2af0*/  SHF.L.U32 R3, R12, 0x1f, RZ ;  /* 0x0000001f0c037819 */ /* 0x000fc600000006ff */
[----:B------:R-:W-:-:S09]  /*2b00*/  ULEA UR4, UR15, UR14, 0x3 ;  /* 0x0000000e0f047291 */ /* 0x000fd2000f8e18ff */
[----:B------:R-:W2:Y:S02]  /*2b10*/  SYNCS.PHASECHK.TRANS64.TRYWAIT P0, [UR4], R3 ;  /* 0x00000003ff0075a7 */ /* 0x000ea40008001104 */
[----:B--2---:R-:W-:Y:S05]  /*2b20*/  @!P0 BRA `(.L_x_45) ;  /* 0x0000007400c88947 */ /* 0x004fea0003800000 */
.L_x_156:
[----:B------:R-:W-:-:S04]  /*2b30*/  UIADD3 UR4, UPT, UPT, UR15, 0x1, URZ ;  /* 0x000000010f047890 */ /* 0x000fc8000fffe0ff */
[----:B------:R-:W-:-:S04]  /*2b40*/  UISETP.NE.AND UP0, UPT, UR4, 0x4, UPT ;  /* 0x000000040400788c */ /* 0x000fc8000bf05270 */
[----:B------:R-:W-:Y:S02]  /*2b50*/  USEL UR6, URZ, 0x1, UP0 ;  /* 0x00000001ff067887 */ /* 0x000fe40008000000 */
[----:B------:R-:W-:-:S04]  /*2b60*/  USEL UR4, UR4, URZ, UP0 ;  /* 0x000000ff04047287 */ /* 0x000fc80008000000 */
[----:B------:R-:W-:Y:S01]  /*2b70*/  ULEA UR5, UR4, UR14, 0x3 ;  /* 0x0000000e04057291 */ /* 0x000fe2000f8e18ff */
[----:B------:R-:W-:-:S04]  /*2b80*/  LOP3.LUT R2, R12, UR6, RZ, 0x3c, !PT ;  /* 0x000000060c027c12 */ /* 0x000fc8000f8e3cff */
[----:B-1----:R-:W-:-:S04]  /*2b90*/  SHF.L.U32 R3, R2, 0x1f, RZ ;  /* 0x0000001f02037819 */ /* 0x002fc800000006ff */
[----:B------:R-:W1:Y:S02]  /*2ba0*/  SYNCS.PHASECHK.TRANS64.TRYWAIT P0, [UR5], R3 ;  /* 0x00000003ff0075a7 */ /* 0x000e640008001105 */
[----:B-1----:R-:W-:Y:S05]  /*2bb0*/  @!P0 BRA `(.L_x_46) ;  /* 0x0000007400bc8947 */ /* 0x002fea0003800000 */
.L_x_158:
        /* <DEDUP_REMOVED lines=9> */
.L_x_160:
[----:B------:R-:W-:-:S04]  /*2c50*/  UIADD3 UR4, UPT, UPT, UR4, 0x1, URZ ;  /* 0x0000000104047890 */ /* 0x000fc8000fffe0ff */
[----:B------:R-:W-:-:S04]  /*2c60*/  UISETP.NE.AND UP0, UPT, UR4, 0x4, UPT ;  /* 0x000000040400788c */ /* 0x000fc8000bf05270 */
[----:B------:R-:W-:Y:S02]  /*2c70*/  USEL UR5, URZ, 0x1, UP0 ;  /* 0x00000001ff057887 */ /* 0x000fe40008000000 */
[----:B------:R-:W-:-:S04]  /*2c80*/  USEL UR4, UR4, URZ, UP0 ;  /* 0x000000ff04047287 */ /* 0x000fc80008000000 */
[----:B------:R-:W-:Y:S01]  /*2c90*/  ULEA UR4, UR4, UR14, 0x3 ;  /* 0x0000000e04047291 */ /* 0x000fe2000f8e18ff */
[----:B-1----:R-:W-:-:S04]  /*2ca0*/  LOP3.LUT R3, R2, UR5, RZ, 0x3c, !PT ;  /* 0x0000000502037c12 */ /* 0x002fc8000f8e3cff */
[----:B------:R-:W-:Y:S01]  /*2cb0*/  SHF.L.U32 R3, R3, 0x1f, RZ ;  /* 0x0000001f03037819 */ /* 0x000fe200000006ff */
[----:B------:R-:W-:-:S07]  /*2cc0*/  IMAD.U32 R0, RZ, RZ, UR4 ;  /* 0x00000004ff007e24 */ /* 0x000fce000f8e00ff */
.L_x_48:
[----:B-1----:R1:W2:Y:S02]  /*2cd0*/  SYNCS.PHASECHK.TRANS64.TRYWAIT P0, [R0+URZ], R3 ;  /* 0x00000003000075a7 */ /* 0x0022a400080011ff */
[----:B--2---:R-:W-:Y:S05]  /*2ce0*/  @!P0 NANOSLEEP.SYNCS 0x989680 ;  /* 0x009896800000895d */ /* 0x004fea0003900000 */
[----:B------:R-:W2:Y:S02]  /*2cf0*/  @!P0 SYNCS.PHASECHK.TRANS64 P0, [R0+URZ], R3 ;  /* 0x00000003000085a7 */ /* 0x000ea400080010ff */
[----:B--2---:R-:W-:Y:S05]  /*2d00*/  @P0 EXIT ;  /* 0x000000000000094d */ /* 0x004fea0003800000 */
[----:B------:R-:W-:Y:S05]  /*2d10*/  BRA `(.L_x_48) ;  /* 0xfffffffc00ec7947 */ /* 0x000fea000383ffff */
.L_x_22:
[----:B------:R-:W-:-:S04]  /*2d20*/  UISETP.NE.AND UP0, UPT, UR47, URZ, UPT ;  /* 0x000000ff2f00728c */ /* 0x000fc8000bf05270 */
[----:B------:R-:W-:-:S09]  /*2d30*/  UISETP.NE.OR UP0, UPT, UR18, 0x1, UP0 ;  /* 0x000000011200788c */ /* 0x000fd20008705670 */
[----:B------:R-:W-:Y:S05]  /*2d40*/  BRA.U UP0, `(.L_x_49) ;  /* 0x0000000500487547 */ /* 0x000fea000b800000 */
[----:B------:R-:W-:Y:S01]  /*2d50*/  ISETP.GE.U32.AND P2, PT, R0, 0x4, PT ;  /* 0x000000040000780c */ /* 0x000fe20003f46070 */
[----:B------:R-:W-:Y:S01]  /*2d60*/  IMAD.MOV.U32 R12, RZ, RZ, 0x1 ;  /* 0x00000001ff0c7424 */ /* 0x000fe200078e00ff */
[----:B------:R-:W-:Y:S02]  /*2d70*/  CS2R R10, SRZ ;  /* 0x00000000000a7805 */ /* 0x000fe4000001ff00 */
[----:B------:R-:W-:Y:S01]  /*2d80*/  CS2R R8, SRZ ;  /* 0x0000000000087805 */ /* 0x000fe2000001ff00 */
[----:B------:R-:W-:Y:S01]  /*2d90*/  UMOV UR6, 0x400 ;  /* 0x0000040000067882 */ /* 0x000fe20000000000 */
[----:B------:R-:W-:Y:S01]  /*2da0*/  UMOV UR5, URZ ;  /* 0x000000ff00057c82 */ /* 0x000fe20008000000 */
[----:B------:R-:W-:-:S12]  /*2db0*/  ULEA UR6, UR47, UR6, 0x18 ;  /* 0x000000062f067291 */ /* 0x000fd8000f8ec0ff */
.L_x_53:
[----:B------:R-:W-:Y:S02]  /*2dc0*/  LEA R2, R8, UR6, 0x3 ;  /* 0x0000000608027c11 */ /* 0x000fe4000f8e18ff */
[----:B------:R-:W-:-:S03]  /*2dd0*/  SHF.L.U32 R5, R9, 0x1f, RZ ;  /* 0x0000001f09057819 */ /* 0x000fc600000006ff */
[----:B------:R-:W-:Y:S01]  /*2de0*/  VIADD R4, R2, 0x100 ;  /* 0x0000010002047836 */ /* 0x000fe20000000000 */
[----:B------:R-:W1:Y:S02]  /*2df0*/  SYNCS.PHASECHK.TRANS64.TRYWAIT P0, [R2+URZ+0xf0], R5 ;  /* 0x0000f005020075a7 */ /* 0x000e6400080011ff */
[----:B-1----:R-:W-:Y:S05]  /*2e00*/  @!P0 BRA `(.L_x_50) ;  /* 0x0000007400588947 */ /* 0x002fea0003800000 */
.L_x_161:
[----:B------:R-:W-:Y:S01]  /*2e10*/  ULEA UR4, UR5, UR6, 0x3 ;  /* 0x0000000605047291 */ /* 0x000fe2000f8e18ff */
[----:B------:R-:W-:Y:S02]  /*2e20*/  PRMT R4, RZ, 0x654, R4 ;  /* 0x00000654ff047816 */ /* 0x000fe40000000004 */
[----:B-1----:R-:W-:Y:S01]  /*2e30*/  SHF.L.U32 R5, R12, 0x1f, RZ ;  /* 0x0000001f0c057819 */ /* 0x002fe200000006ff */
[----:B------:R-:W-:Y:S01]  /*2e40*/  UIADD3 UR7, UPT, UPT, UR4, 0x90, URZ ;  /* 0x0000009004077890 */ /* 0x000fe2000fffe0ff */
[----:B------:R1:W-:Y:S05]  /*2e50*/  SYNCS.ARRIVE.TRANS64.RED.A1T0 RZ, [R4+URZ], RZ ;  /* 0x000000ff04ff79a7 */ /* 0x0003ea00081004ff */
[----:B------:R-:W-:Y:S01]  /*2e60*/  IMAD.U32 R7, RZ, RZ, UR7 ;  /* 0x00000007ff077e24 */ /* 0x000fe2000f8e00ff */
[----:B------:R-:W2:Y:S04]  /*2e70*/  SYNCS.PHASECHK.TRANS64.TRYWAIT P0, [UR4+0xa0], R5 ;  /* 0x0000a005ff0075a7 */ /* 0x000ea80008001104 */
[----:B------:R-:W-:Y:S01]  /*2e80*/  PRMT R6, R0, 0x654, R7 ;  /* 0x0000065400067816 */ /* 0x000fe20000000007 */
[----:B-1----:R-:W-:Y:S01]  /*2e90*/  @!P2 IMAD.MOV.U32 R4, RZ, RZ, 0x10 ;  /* 0x00000010ff04a424 */ /* 0x002fe200078e00ff */
[----:B--2---:R-:W-:Y:S06]  /*2ea0*/  @!P0 BRA `(.L_x_51) ;  /* 0x0000007400448947 */ /* 0x004fec0003800000 */
.L_x_163:
[----:B------:R-:W-:Y:S01]  /*2eb0*/  ULEA UR8, UR5, UR6, 0x4 ;  /* 0x0000000605087291 */ /* 0x000fe2000f8e20ff */
[----:B------:R-:W-:Y:S01]  /*2ec0*/  SEL R3, R6, R3, !P2 ;  /* 0x0000000306037207 */ /* 0x000fe20005000000 */
[----:B------:R-:W-:Y:S01]  /*2ed0*/  UIADD3 UR9, UPT, UPT, UR4, 0x90, URZ ;  /* 0x0000009004097890 */ /* 0x000fe2000fffe0ff */
[----:B-1----:R-:W-:Y:S01]  /*2ee0*/  LEA R2, R11, UR6, 0x3 ;  /* 0x000000060b027c11 */ /* 0x002fe2000f8e18ff */
[----:B------:R-:W-:Y:S01]  /*2ef0*/  UIADD3 UR8, UPT, UPT, UR8, 0x120, URZ ;  /* 0x0000012008087890 */ /* 0x000fe2000fffe0ff */
[----:B------:R-:W-:Y:S01]  /*2f00*/  SHF.L.U32 R5, R10, 0x1f, RZ ;  /* 0x0000001f0a057819 */ /* 0x000fe200000006ff */
[----:B------:R1:W-:Y:S01]  /*2f10*/  @!P2 SYNCS.ARRIVE.TRANS64.RED RZ, [R3+URZ], R4 ;  /* 0x0000000403ffa9a7 */ /* 0x0003e200080004ff */
[----:B------:R-:W-:Y:S01]  /*2f20*/  UIADD3 UR4, UPT, UPT, UR5, 0x1, URZ ;  /* 0x0000000105047890 */ /* 0x000fe2000fffe0ff */
[----:B------:R-:W-:-:S03]  /*2f30*/  VIADD R8, R8, 0x1 ;  /* 0x0000000108087836 */ /* 0x000fc60000000000 */
[----:B------:R-:W-:Y:S02]  /*2f40*/  UISETP.NE.AND UP0, UPT, UR4, 0x2, UPT ;  /* 0x000000020400788c */ /* 0x000fe4000bf05270 */
[----:B------:R-:W-:Y:S06]  /*2f50*/  UGETNEXTWORKID.BROADCAST [UR8], [UR9] ;  /* 0x00000000080073ca */ /* 0x000fec0008000100 */
[----:B------:R-:W-:Y:S01]  /*2f60*/  USEL UR7, URZ, 0x1, UP0 ;  /* 0x00000001ff077887 */ /* 0x000fe20008000000 */
[----:B------:R-:W-:Y:S01]  /*2f70*/  ISETP.NE.AND P0, PT, R8, 0x2, PT ;  /* 0x000000020800780c */ /* 0x000fe20003f05270 */
[----:B------:R-:W-:Y:S01]  /*2f80*/  USEL UR5, UR4, URZ, UP0 ;  /* 0x000000ff04057287 */ /* 0x000fe20008000000 */
[----:B------:R-:W2:Y:S03]  /*2f90*/  SYNCS.PHASECHK.TRANS64.TRYWAIT P1, [R2+URZ+0x90], R5 ;  /* 0x00009005020075a7 */ /* 0x000ea600080211ff */
[----:B------:R-:W-:Y:S01]  /*2fa0*/  LOP3.LUT R12, R12, UR7, RZ, 0x3c, !PT ;  /* 0x000000070c0c7c12 */ /* 0x000fe2000f8e3cff */
[----:B-12---:R-:W-:Y:S07]  /*2fb0*/  @!P1 BRA `(.L_x_52) ;  /* 0x0000007400189947 */ /* 0x006fee0003800000 */
.L_x_164:
[C---:B------:R-:W-:Y:S01]  /*2fc0*/  LEA R4, R11.reuse, UR6, 0x4 ;  /* 0x000000060b047c11 */ /* 0x040fe2000f8e20ff */
[----:B-1----:R-:W-:Y:S01]  /*2fd0*/  VIADD R2, R2, 0xa0 ;  /* 0x000000a002027836 */ /* 0x002fe20000000000 */
[----:B------:R-:W-:Y:S01]  /*2fe0*/  SEL R8, R8, RZ, P0 ;  /* 0x000000ff08087207 */ /* 0x000fe20000000000 */
[----:B------:R-:W-:-:S03]  /*2ff0*/  VIADD R11, R11, 0x1 ;  /* 0x000000010b0b7836 */ /* 0x000fc60000000000 */
[----:B------:R-:W1:Y:S01]  /*3000*/  LDS.128 R4, [R4+0x120] ;  /* 0x0001200004047984 */ /* 0x000e620000000c00 */
[----:B------:R-:W-:Y:S02]  /*3010*/  PRMT R2, RZ, 0x654, R2 ;  /* 0x00000654ff027816 */ /* 0x000fe40000000002 */
[C---:B------:R-:W-:Y:S01]  /*3020*/  ISETP.NE.AND P1, PT, R11.reuse, 0x2, PT ;  /* 0x000000020b00780c */ /* 0x040fe20003f25270 */
[----:B------:R-:W-:Y:S01]  /*3030*/  @!PT LDS RZ, [RZ] ;  /* 0x00000000fffff984 */ /* 0x000fe20000000800 */
[----:B------:R-:W-:Y:S01]  /*3040*/  @!PT LDS RZ, [RZ] ;  /* 0x00000000fffff984 */ /* 0x000fe20000000800 */
[----:B------:R-:W-:Y:S01]  /*3050*/  @!PT LDS RZ, [RZ] ;  /* 0x00000000fffff984 */ /* 0x000fe20000000800 */
[----:B------:R-:W-:Y:S01]  /*3060*/  @!PT LDS RZ, [RZ] ;  /* 0x00000000fffff984 */ /* 0x000fe20000000800 */
[----:B------:R2:W-:Y:S06]  /*3070*/  MEMBAR.ALL.CTA ;  /* 0x0000000000007992 */ /* 0x0005ec0000008000 */
[----:B--2---:R-:W2:Y:S01]  /*3080*/  FENCE.VIEW.ASYNC.S ;  /* 0x00000000000073c6 */ /* 0x004ea20000000000 */
[----:B------:R-:W-:Y:S01]  /*3090*/  SEL R11, R11, RZ, P1 ;  /* 0x000000ff0b0b7207 */ /* 0x000fe20000800000 */
[----:B--2---:R2:W-:Y:S01]  /*30a0*/  SYNCS.ARRIVE.TRANS64.RED.A1T0 RZ, [R2+URZ], RZ ;  /* 0x000000ff02ff79a7 */ /* 0x0045e200081004ff */
[----:B-1----:R-:W-:-:S02]  /*30b0*/  LOP3.LUT P3, RZ, R6, 0x1, RZ, 0xc0, !PT ;  /* 0x0000000106ff7812 */ /* 0x002fc4000786c0ff */
[----:B------:R-:W-:-:S04]  /*30c0*/  SEL R5, RZ, 0x1, P1 ;  /* 0x00000001ff057807 */ /* 0x000fc80000800000 */
[----:B------:R-:W-:Y:S02]  /*30d0*/  LOP3.LUT R10, R10, R5, RZ, 0x3c, !PT ;  /* 0x000000050a0a7212 */ /* 0x000fe400078e3cff */
[----:B--2---:R-:W-:-:S04]  /*30e0*/  SEL R2, RZ, 0x1, P0 ;  /* 0x00000001ff027807 */ /* 0x004fc80000000000 */
[----:B------:R-:W-:Y:S01]  /*30f0*/  LOP3.LUT R9, R9, R2, RZ, 0x3c, !PT ;  /* 0x0000000209097212 */ /* 0x000fe200078e3cff */
[----:B------:R-:W-:Y:S06]  /*3100*/  @P3 BRA `(.L_x_53) ;  /* 0xfffffffc002c3947 */ /* 0x000fec000383ffff */
[----:B------:R-:W-:Y:S01]  /*3110*/  ULEA UR4, UR5, UR6, 0x3 ;  /* 0x0000000605047291 */ /* 0x000fe2000f8e18ff */
[----:B------:R-:W-:-:S08]  /*3120*/  SHF.L.U32 R3, R12, 0x1f, RZ ;  /* 0x0000001f0c037819 */ /* 0x000fd000000006ff */
[----:B------:R-:W1:Y:S02]  /*3130*/  SYNCS.PHASECHK.TRANS64 P0, [UR4+0xa0], R3 ;  /* 0x0000a003ff0075a7 */ /* 0x000e640008001004 */
[----:B-1----:R-:W-:Y:S05]  /*3140*/  @P0 BRA `(.L_x_54) ;  /* 0x0000000000080947 */ /* 0x002fea0003800000 */
[----:B------:R-:W1:Y:S02]  /*3150*/  SYNCS.PHASECHK.TRANS64.TRYWAIT P0, [UR4+0xa0], R3 ;  /* 0x0000a003ff0075a7 */ /* 0x000e640008001104 */
[----:B-1----:R-:W-:Y:S05]  /*3160*/  @!P0 BRA `(.L_x_55) ;  /* 0x0000007000c08947 */ /* 0x002fea0003800000 */
.L_x_54:
[----:B------:R-:W-:-:S04]  /*3170*/  UIADD3 UR7, UPT, UPT, UR5, 0x1, URZ ;  /* 0x0000000105077890 */ /* 0x000fc8000fffe0ff */
[----:B------:R-:W-:-:S04]  /*3180*/  UISETP.NE.AND UP0, UPT, UR7, 0x2, UPT ;  /* 0x000000020700788c */ /* 0x000fc8000bf05270 */
[----:B------:R-:W-:Y:S02]  /*3190*/  USEL UR8, URZ, 0x1, UP0 ;  /* 0x00000001ff087887 */ /* 0x000fe40008000000 */
[----:B------:R-:W-:-:S04]  /*31a0*/  USEL UR7, UR7, URZ, UP0 ;  /* 0x000000ff07077287 */ /* 0x000fc80008000000 */
[----:B------:R-:W-:Y:S01]  /*31b0*/  ULEA UR7, UR7, UR6, 0x3 ;  /* 0x0000000607077291 */ /* 0x000fe2000f8e18ff */
[----:B-1----:R-:W-:-:S04]  /*31c0*/  LOP3.LUT R3, R12, UR8, RZ, 0x3c, !PT ;  /* 0x000000080c037c12 */ /* 0x002fc8000f8e3cff */
[----:B------:R-:W-:-:S04]  /*31d0*/  SHF.L.U32 R0, R3, 0x1f, RZ ;  /* 0x0000001f03007819 */ /* 0x000fc800000006ff */
[----:B------:R-:W1:Y:S02]  /*31e0*/  SYNCS.PHASECHK.TRANS64 P0, [UR7+0xa0], R0 ;  /* 0x0000a000ff0075a7 */ /* 0x000e640008001007 */
[----:B-1----:R-:W-:Y:S05]  /*31f0*/  @P0 EXIT ;  /* 0x000000000000094d */ /* 0x002fea0003800000 */
[----:B------:R-:W-:Y:S02]  /*3200*/  SHF.L.U32 R3, R3, 0x1f, RZ ;  /* 0x0000001f03037819 */ /* 0x000fe400000006ff */
[----:B------:R-:W-:-:S07]  /*3210*/  MOV R0, UR7 ;  /* 0x0000000700007c02 */ /* 0x000fce0008000f00 */
.L_x_56:
[----:B-1----:R1:W2:Y:S02]  /*3220*/  SYNCS.PHASECHK.TRANS64.TRYWAIT P0, [R0+URZ+0xa0], R3 ;  /* 0x0000a003000075a7 */ /* 0x0022a400080011ff */
[----:B--2---:R-:W-:Y:S05]  /*3230*/  @!P0 NANOSLEEP.SYNCS 0x989680 ;  /* 0x009896800000895d */ /* 0x004fea0003900000 */
[----:B------:R-:W2:Y:S02]  /*3240*/  @!P0 SYNCS.PHASECHK.TRANS64 P0, [R0+URZ+0xa0], R3 ;  /* 0x0000a003000085a7 */ /* 0x000ea400080010ff */
[----:B--2---:R-:W-:Y:S05]  /*3250*/  @P0 EXIT ;  /* 0x000000000000094d */ /* 0x004fea0003800000 */
[----:B------:R-:W-:Y:S05]  /*3260*/  BRA `(.L_x_56) ;  /* 0xfffffffc00ec7947 */ /* 0x000fea000383ffff */
.L_x_49:
[----:B------:R-:W-:Y:S05]  /*3270*/  BRA.U UP4, `(.L_x_57) ;  /* 0x0000001504487547 */ /* 0x000fea000b800000 */
[----:B------:R-:W-:Y:S01]  /*3280*/  UMOV UR4, 0x40 ;  /* 0x0000004000047882 */ /* 0x000fe20000000000 */
[----:B------:R-:W-:Y:S01]  /*3290*/  NOP ;  /* 0x0000000000007918 */ /* 0x000fe20000000000 */
[----:B------:R-:W-:Y:S01]  /*32a0*/  ULEA UR5, UR47, UR4, 0x18 ;  /* 0x000000042f057291 */ /* 0x000fe2000f8ec0ff */
[----:B------:R-:W-:Y:S02]  /*32b0*/  UMOV UR6, 0x400 ;  /* 0x0000040000067882 */ /* 0x000fe40000000000 */
[----:B------:R-:W-:-:S06]  /*32c0*/  ULEA UR6, UR47, UR6, 0x18 ;  /* 0x000000062f067291 */ /* 0x000fcc000f8ec0ff */
[----:B------:R-:W1:Y:S02]  /*32d0*/  LDS.U8 R0, [UR5+0x1c] ;  /* 0x00001c05ff007984 */ /* 0x000e640008000000 */
[----:B-1----:R-:W-:-:S13]  /*32e0*/  ISETP.NE.AND P0, PT, R0, RZ, PT ;  /* 0x000000ff0000720c */ /* 0x002fda0003f05270 */
[----:B------:R-:W-:Y:S05]  /*32f0*/  @P0 BRA `(.L_x_58) ;  /* 0x0000000400080947 */ /* 0x000fea0003800000 */
[----:B------:R-:W-:Y:S02]  /*3300*/  UISETP.NE.U32.AND UP1, UPT, UR68, 0x1, UPT ;  /* 0x000000014400788c */ /* 0x000fe4000bf25070 */
[----:B------:R-:W-:-:S07]  /*3310*/  UIADD3 UR7, UPT, UPT, UR5, 0x8, URZ ;  /* 0x0000000805077890 */ /* 0x000fce000fffe0ff */
[----:B------:R-:W-:Y:S05]  /*3320*/  BRA.U !UP1, `(.L_x_59) ;  /* 0x00000001099c7547 */ /* 0x000fea000b800000 */
[----:B------:R-:W-:Y:S01]  /*3330*/  ELECT P0, URZ, PT ;  /* 0x0000000000ff782f */ /* 0x000fe20003800000 */
[----:B------:R-:W-:-:S12]  /*3340*/  BSSY B0, `(.L_x_59) ;  /* 0x0000025000007945 */ /* 0x000fd80003800000 */
[----:B------:R-:W-:Y:S05]  /*3350*/  @!P0 BRA `(.L_x_60) ;  /* 0x00000000008c8947 */ /* 0x000fea0003800000 */
[----:B------:R-:W-:-:S05]  /*3360*/  UMOV UR4, 0x10 ;  /* 0x0000001000047882 */ /* 0x000fca0000000000 */
[----:B------:R-:W-:Y:S04]  /*3370*/  DEPBAR.LE SB1, 0x36 ;  /* 0x00009d800000791a */ /* 0x000fe80000000000 */
[----:B------:R-:W1:Y:S02]  /*3380*/  UTCATOMSWS.2CTA.FIND_AND_SET.ALIGN UP0, UR4, UR4 ;  /* 0x00000004000475e3 */ /* 0x000e640008200800 */
[----:B-1----:R-:W-:Y:S01]  /*3390*/  MOV R11, UR4 ;  /* 0x00000004000b7c02 */ /* 0x002fe20008000f00 */
[----:B------:R-:W-:Y:S06]  /*33a0*/  BRA.U UP0, `(.L_x_61) ;  /* 0x0000000100187547 */ /* 0x000fec000b800000 */
.L_x_62:
[----:B------:R-:W-:Y:S05]  /*33b0*/  NANOSLEEP 0x64 ;  /* 0x000000640000795d */ /* 0x000fea0003800000 */
[----:B------:R-:W-:-:S05]  /*33c0*/  UMOV UR4, 0x10 ;  /* 0x0000001000047882 */ /* 0x000fca0000000000 */
[----:B------:R-:W-:Y:S04]  /*33d0*/  DEPBAR.LE SB1, 0x36 ;  /* 0x00009d800000791a */ /* 0x000fe80000000000 */
[----:B------:R-:W1:Y:S02]  /*33e0*/  UTCATOMSWS.2CTA.FIND_AND_SET.ALIGN UP0, UR4, UR4 ;  /* 0x00000004000475e3 */ /* 0x000e640008200800 */
[----:B-1----:R-:W-:Y:S01]  /*33f0*/  MOV R11, UR4 ;  /* 0x00000004000b7c02 */ /* 0x002fe20008000f00 */
[----:B------:R-:W-:Y:S05]  /*3400*/  BRA.U !UP0, `(.L_x_62) ;  /* 0xfffffffd08e87547 */ /* 0x000fea000b83ffff */
.L_x_61:
[----:B------:R-:W1:Y:S01]  /*3410*/  LDS R7, [UR5+0x10] ;  /* 0x00001005ff077984 */ /* 0x000e620008000800 */
[----:B------:R-:W-:Y:S01]  /*3420*/  IMAD.U32 R5, RZ, RZ, UR6 ;  /* 0x00000006ff057e24 */ /* 0x000fe2000f8e00ff */
[----:B------:R-:W-:-:S03]  /*3430*/  MOV R4, UR69 ;  /* 0x0000004500047c02 */ /* 0x000fc60008000f00 */
[----:B------:R-:W-:Y:S01]  /*3440*/  VIADD R5, R5, 0x140 ;  /* 0x0000014005057836 */ /* 0x000fe20000000000 */
[----:B-1----:R-:W-:-:S04]  /*3450*/  SHF.L.U32 R7, R7, 0x1f, RZ ;  /* 0x0000001f07077819 */ /* 0x002fc800000006ff */
[----:B------:R-:W1:Y:S02]  /*3460*/  SYNCS.PHASECHK.TRANS64.TRYWAIT P0, [UR5+0x8], R7 ;  /* 0x00000807ff0075a7 */ /* 0x000e640008001105 */
[----:B-1----:R-:W-:Y:S05]  /*3470*/  @P0 BRA `(.L_x_63) ;  /* 0x0000000000080947 */ /* 0x002fea0003800000 */
[----:B------:R-:W1:Y:S02]  /*3480*/  SYNCS.PHASECHK.TRANS64.TRYWAIT P0, [UR5+0x8], R7 ;  /* 0x00000807ff0075a7 */ /* 0x000e640008001105 */
[----:B-1----:R-:W-:Y:S05]  /*3490*/  @!P0 BRA `(.L_x_64) ;  /* 0x00000070000c8947 */ /* 0x002fea0003800000 */
.L_x_63:
[----:B-1----:R-:W-:Y:S01]  /*34a0*/  HFMA2 R0, -RZ, RZ, 0, 5.9604644775390625e-08 ;  /* 0x00000001ff007431 */ /* 0x002fe200000001ff */
[----:B------:R-:W-:Y:S01]  /*34b0*/  UPRMT UR4, UR69, 0x654, UR7 ;  /* 0x0000065445047896 */ /* 0x000fe20008000007 */
[----:B------:R-:W-:Y:S01]  /*34c0*/  IMAD.MOV.U32 R8, RZ, RZ, 0xffff ;  /* 0x0000ffffff087424 */ /* 0x000fe200078e00ff */
[----:B------:R-:W-:Y:S01]  /*34d0*/  PRMT R4, R4, 0x654, R5 ;  /* 0x0000065404047816 */ /* 0x000fe20000000005 */
[----:B------:R-:W-:Y:S02]  /*34e0*/  IMAD.MOV.U32 R6, RZ, RZ, 0x4 ;  /* 0x00000004ff067424 */ /* 0x000fe400078e00ff */
[----:B------:R-:W-:Y:S01]  /*34f0*/  IMAD.SHL.U32 R9, R11, 0x20, RZ ;  /* 0x000000200b097824 */ /* 0x000fe200078e00ff */
[----:B------:R-:W-:Y:S02]  /*3500*/  MOV R5, UR4 ;  /* 0x0000000400057c02 */ /* 0x000fe40008000f00 */
[-C--:B------:R-:W-:Y:S01]  /*3510*/  SHF.L.U32 R8, R8, R11.reuse, RZ ;  /* 0x0000000b08087219 */ /* 0x080fe200000006ff */
[----:B------:R1:W-:Y:S01]  /*3520*/  SYNCS.ARRIVE.TRANS64.RED RZ, [UR4], R6 ;  /* 0x00000006ffff79a7 */ /* 0x0003e20008000404 */
[----:B------:R-:W-:Y:S01]  /*3530*/  SHF.L.U32 R7, R0, R11, RZ ;  /* 0x0000000b00077219 */ /* 0x000fe200000006ff */
[----:B------:R1:W-:Y:S04]  /*3540*/  STS [UR6+0x140], R9 ;  /* 0x00014009ff007988 */ /* 0x0003e80008000806 */
[----:B------:R1:W-:Y:S04]  /*3550*/  STAS [R4.64], R11 ;  /* 0x0000000b04007dbd */ /* 0x0003e8000c0008ff */
[----:B------:R1:W-:Y:S04]  /*3560*/  ATOMS.OR RZ, [UR5+0x14], R8 ;  /* 0x00001408ffff798c */ /* 0x0003e8000b000005 */
[----:B------:R1:W-:Y:S04]  /*3570*/  ATOMS.OR RZ, [UR5+0x18], R7 ;  /* 0x00001807ffff798c */ /* 0x0003e8000b000005 */
[----:B------:R1:W-:Y:S02]  /*3580*/  ATOMS.XOR RZ, [UR5+0x10], R0 ;  /* 0x00001000ffff798c */ /* 0x0003e4000b800005 */
.L_x_60:
[----:B------:R-:W-:Y:S05]  /*3590*/  BSYNC B0 ;  /* 0x0000000000007941 */ /* 0x000fea0003800000 */
.L_x_59:
[----:B------:R-:W-:Y:S05]  /*35a0*/  BRA.U UP1, `(.L_x_65) ;  /* 0x00000001016c7547 */ /* 0x000fea000b800000 */
[----:B------:R-:W-:-:S03]  /*35b0*/  UMOV UR4, 0xffffffff ;  /* 0xffffffff00047882 */ /* 0x000fc60000000000 */
[----:B------:R-:W-:Y:S05]  /*35c0*/  BRA.DIV UR4, `(.L_x_66) ;  /* 0x0000006e04d87947 */ /* 0x000fea000b800000 */
[----:B------:R-:W-:-:S13]  /*35d0*/  ELECT P0, URZ, PT ;  /* 0x0000000000ff782f */ /* 0x000fda0003800000 */
.L_x_168:
[----:B------:R-:W-:Y:S05]  /*35e0*/  @!P0 BRA `(.L_x_65) ;  /* 0x00000000005c8947 */ /* 0x000fea0003800000 */
[----:B-1----:R-:W1:Y:S02]  /*35f0*/  LDS R5, [UR5+0x10] ;  /* 0x00001005ff057984 */ /* 0x002e640008000800 */
[----:B-1----:R-:W-:-:S04]  /*3600*/  SHF.L.U32 R5, R5, 0x1f, RZ ;  /* 0x0000001f05057819 */ /* 0x002fc800000006ff */
[----:B------:R-:W1:Y:S02]  /*3610*/  SYNCS.PHASECHK.TRANS64.TRYWAIT P0, [UR5+0x8], R5 ;  /* 0x00000805ff0075a7 */ /* 0x000e640008001105 */
[----:B-1----:R-:W-:Y:S05]  /*3620*/  @P0 BRA `(.L_x_67) ;  /* 0x0000000000080947 */ /* 0x002fea0003800000 */
[----:B------:R-:W1:Y:S02]  /*3630*/  SYNCS.PHASECHK.TRANS64.TRYWAIT P0, [UR5+0x8], R5 ;  /* 0x00000805ff0075a7 */ /* 0x000e640008001105 */
[----:B-1----:R-:W-:Y:S05]  /*3640*/  @!P0 BRA `(.L_x_68) ;  /* 0x0000006c00dc8947 */ /* 0x002fea0003800000 */
.L_x_67:
[----:B------:R-:W2:Y:S01]  /*3650*/  LDS R7, [UR6+0x140] ;  /* 0x00014006ff077984 */ /* 0x000ea20008000800 */
[----:B-1----:R-:W-:Y:S02]  /*3660*/  HFMA2 R0, -RZ, RZ, 0, 5.9604644775390625e-08 ;  /* 0x00000001ff007431 */ /* 0x002fe400000001ff */
[----:B------:R-:W-:Y:S01]  /*3670*/  IMAD.MOV.U32 R4, RZ, RZ, 0xffff ;  /* 0x0000ffffff047424 */ /* 0x000fe200078e00ff */
[----:B------:R-:W-:Y:S01]  /*3680*/  UPRMT UR4, UR69, 0x654, UR7 ;  /* 0x0000065445047896 */ /* 0x000fe20008000007 */
[----:B--2---:R-:W-:-:S03]  /*3690*/  IMAD.SHL.U32 R5, R7, 0x20, RZ ;  /* 0x0000002007057824 */ /* 0x004fc600078e00ff */
[-C--:B------:R-:W-:Y:S02]  /*36a0*/  SHF.L.U32 R4, R4, R7.reuse, RZ ;  /* 0x0000000704047219 */ /* 0x080fe400000006ff */
[----:B------:R-:W-:Y:S01]  /*36b0*/  SHF.L.U32 R7, R0, R7, RZ ;  /* 0x0000000700077219 */ /* 0x000fe200000006ff */
[----:B------:R2:W-:Y:S04]  /*36c0*/  STS [UR6+0x140], R5 ;  /* 0x00014005ff007988 */ /* 0x0005e80008000806 */
[----:B------:R2:W-:Y:S04]  /*36d0*/  ATOMS.OR RZ, [UR5+0x14], R4 ;  /* 0x00001404ffff798c */ /* 0x0005e8000b000005 */
[----:B------:R2:W-:Y:S01]  /*36e0*/  ATOMS.OR RZ, [UR5+0x18], R7 ;  /* 0x00001807ffff798c */ /* 0x0005e2000b000005 */
[----:B------:R-:W-:Y:S03]  /*36f0*/  SYNCS.ARRIVE.TRANS64.RED.A1T0 RZ, [UR4], RZ ;  /* 0x000000ffffff79a7 */ /* 0x000fe60008100404 */
[----:B------:R2:W-:Y:S01]  /*3700*/  ATOMS.XOR RZ, [UR5+0x10], R0 ;  /* 0x00001000ffff798c */ /* 0x0005e2000b800005 */
[----:B------:R-:W-:Y:S05]  /*3710*/  BRA `(.L_x_65) ;  /* 0x0000000000107947 */ /* 0x000fea0003800000 */
.L_x_58:
[----:B------:R-:W-:Y:S02]  /*3720*/  MOV R0, 0xffffffff ;  /* 0xffffffff00007802 */ /* 0x000fe40000000f00 */
[----:B------:R-:W-:-:S03]  /*3730*/  MOV R4, 0x3760 ;  /* 0x0000376000047802 */ /* 0x000fc60000000f00 */
[----:B------:R1:W-:Y:S04]  /*3740*/  STS [UR6+0x140], R0 ;  /* 0x00014000ff007988 */ /* 0x0003e80008000806 */
[----:B-1---5:R-:W-:Y:S05]  /*3750*/  CALL.REL.NOINC `($__internal_1_$__cuda_sm10x_tcgen05_guardrail_trap_phase_invalid_during_alloc) ;  /* 0x0000007400b07944 */ /* 0x022fea0003c00000 */
.L_x_65:
[----:B------:R-:W-:Y:S05]  /*3760*/  WARPSYNC.ALL ;  /* 0x0000000000007948 */ /* 0x000fea0003800000 */
[----:B------:R-:W3:Y:S01]  /*3770*/  S2UR UR4, SR_CgaCtaId ;  /* 0x00000000000479c3 */ /* 0x000ee20000008800 */
[----:B------:R-:W-:Y:S01]  /*3780*/  UMOV UR41, 0x400 ;  /* 0x0000040000297882 */ /* 0x000fe20000000000 */
[----:B------:R-:W-:-:S06]  /*3790*/  NOP ;  /* 0x0000000000007918 */ /* 0x000fcc0000000000 */
[----:B------:R-:W-:Y:S06]  /*37a0*/  BAR.ARV 0x6, 0xa0 ;  /* 0x0182800000007b1d */ /* 0x000fec0000002000 */
[----:B------:R-:W4:Y:S01]  /*37b0*/  LDCU UR6, c[0x0][0x38c] ;  /* 0x00007180ff0677ac */ /* 0x000f220008000800 */
[----:B------:R-:W-:Y:S01]  /*37c0*/  LOP3.LUT R3, R3, 0xffff, RZ, 0xc0, !PT ;  /* 0x0000ffff03037812 */ /* 0x000fe200078ec0ff */
[----:B-1----:R-:W-:Y:S01]  /*37d0*/  IMAD.MOV.U32 R9, RZ, RZ, 0x1 ;  /* 0x00000001ff097424 */ /* 0x002fe200078e00ff */
[----:B------:R-:W-:Y:S01]  /*37e0*/  LOP3.LUT R2, R2, 0xffff, RZ, 0xc0, !PT ;  /* 0x0000ffff02027812 */ /* 0x000fe200078ec0ff */
[----:B------:R-:W-:Y:S01]  /*37f0*/  IMAD.MOV.U32 R8, RZ, RZ, RZ ;  /* 0x000000ffff087224 */ /* 0x000fe200078e00ff */
[----:B------:R-:W-:Y:S01]  /*3800*/  R2UR UR43, R3 ;  /* 0x00000000032b72ca */ /* 0x000fe200000e0000 */
[----:B------:R-:W-:Y:S01]  /*3810*/  UMOV UR47, URZ ;  /* 0x000000ff002f7c82 */ /* 0x000fe20008000000 */
[----:B------:R-:W-:-:S02]  /*3820*/  R2UR UR65, R2 ;  /* 0x00000000024172ca */ /* 0x000fc400000e0000 */
[----:B------:R-:W-:Y:S01]  /*3830*/  CS2R R2, SRZ ;  /* 0x0000000000027805 */ /* 0x000fe2000001ff00 */
[----:B------:R-:W-:Y:S01]  /*3840*/  UMOV UR38, URZ ;  /* 0x000000ff00267c82 */ /* 0x000fe20008000000 */
[----:B---3--:R-:W-:Y:S01]  /*3850*/  ULEA UR41, UR4, UR41, 0x18 ;  /* 0x0000002904297291 */ /* 0x008fe2000f8ec0ff */
[----:B------:R-:W-:Y:S01]  /*3860*/  UMOV UR37, URZ ;  /* 0x000000ff00257c82 */ /* 0x000fe20008000000 */
[----:B------:R-:W-:Y:S02]  /*3870*/  UISETP.NE.AND UP3, UPT, UR68, URZ, UPT ;  /* 0x000000ff4400728c */ /* 0x000fe4000bf65270 */
[----:B------:R-:W-:Y:S02]  /*3880*/  UIADD3 UR5, UPT, UPT, UR41, 0x8400, URZ ;  /* 0x0000840029057890 */ /* 0x000fe4000fffe0ff */
[----:B------:R-:W-:-:S03]  /*3890*/  UIADD3 UR4, UPT, UPT, UR41, 0x18400, URZ ;  /* 0x0001840029047890 */ /* 0x000fc6000fffe0ff */
[----:B--2---:R-:W1:Y:S01]  /*38a0*/  LDS R0, [UR41+0x140] ;  /* 0x00014029ff007984 */ /* 0x004e620008000800 */
[----:B----4-:R-:W-:Y:S02]  /*38b0*/  UIADD3 UR6, UPT, UPT, UR6, 0x7f, URZ ;  /* 0x0000007f06067890 */ /* 0x010fe4000fffe0ff */
[----:B------:R-:W-:Y:S02]  /*38c0*/  USHF.R.U32.HI UR5, URZ, 0x4, UR5 ;  /* 0x00000004ff057899 */ /* 0x000fe40008011605 */
[----:B------:R-:W-:Y:S02]  /*38d0*/  USHF.R.S32.HI UR64, URZ, 0x1f, UR6 ;  /* 0x0000001fff407899 */ /* 0x000fe40008011406 */
[----:B------:R-:W-:Y:S02]  /*38e0*/  USHF.R.U32.HI UR4, URZ, 0x4, UR4 ;  /* 0x00000004ff047899 */ /* 0x000fe40008011604 */
[----:B------:R-:W-:Y:S02]  /*38f0*/  ULEA.HI UR64, UR64, UR6, URZ, 0x7 ;  /* 0x0000000640407291 */ /* 0x000fe4000f8f38ff */
[----:B------:R-:W-:-:S02]  /*3900*/  ULOP3.LUT UR5, UR5, 0x3fff, URZ, 0xc0, !UPT ;  /* 0x00003fff05057892 */ /* 0x000fc4000f8ec0ff */
[----:B------:R-:W-:Y:S02]  /*3910*/  USHF.R.S32.HI UR64, URZ, 0x7, UR64 ;  /* 0x00000007ff407899 */ /* 0x000fe40008011440 */
[----:B------:R-:W-:Y:S02]  /*3920*/  ULOP3.LUT UR45, UR4, 0x3fff, URZ, 0xc0, !UPT ;  /* 0x00003fff042d7892 */ /* 0x000fe4000f8ec0ff */
[----:B------:R-:W-:Y:S01]  /*3930*/  UISETP.LT.AND UP0, UPT, UR64, 0x1, UPT ;  /* 0x000000014000788c */ /* 0x000fe2000bf01270 */
[----:B------:R-:W-:Y:S01]  /*3940*/  UMOV UR62, 0x0 ;  /* 0x00000000003e7882 */ /* 0x000fe20000000000 */
        /* <DEDUP_REMOVED lines=9> */
[----:B------:R-:W-:-:S02]  /*39e0*/  ULOP3.LUT UR44, UR5, 0x10000, URZ, 0xfc, !UPT ;  /* 0x00010000052c7892 */ /* 0x000fc4000f8efcff */
[----:B------:R-:W-:Y:S02]  /*39f0*/  ULOP3.LUT UR45, UR45, 0x10000, URZ, 0xfc, !UPT ;  /* 0x000100002d2d7892 */ /* 0x000fe4000f8efcff */
[----:B------:R-:W-:Y:S01]  /*3a00*/  USEL UR66, UR64, 0x1, !UP0 ;  /* 0x0000000140427887 */ /* 0x000fe2000c000000 */
[----:B------:R-:W-:Y:S01]  /*3a10*/  UMOV UR52, 0x0 ;  /* 0x0000000000347882 */ /* 0x000fe20000000000 */
[----:B------:R-:W-:Y:S01]  /*3a20*/  UMOV UR53, 0x8400010 ;  /* 0x0840001000357882 */ /* 0x000fe20000000000 */
[----:B------:R-:W-:Y:S01]  /*3a30*/  UMOV UR50, 0x0 ;  /* 0x0000000000327882 */ /* 0x000fe20000000000 */
[----:B------:R-:W-:Y:S01]  /*3a40*/  UMOV UR51, 0x8400010 ;  /* 0x0840001000337882 */ /* 0x000fe20000000000 */
[----:B------:R-:W-:Y:S01]  /*3a50*/  UMOV UR48, 0x0 ;  /* 0x0000000000307882 */ /* 0x000fe20000000000 */
[----:B-1----:R-:W-:Y:S01]  /*3a60*/  R2UR UR67, R0 ;  /* 0x00000000004372ca */ /* 0x002fe200000e0000 */
[----:B------:R-:W-:-:S14]  /*3a70*/  UMOV UR49, 0x8400010 ;  /* 0x0840001000317882 */ /* 0x000fdc0000000000 */
.L_x_76:
[C---:B------:R-:W-:Y:S02]  /*3a80*/  LEA R0, R8.reuse, UR41, 0x3 ;  /* 0x0000002908007c11 */ /* 0x040fe4000f8e18ff */
[----:B------:R-:W-:Y:S02]  /*3a90*/  SHF.L.U32 R5, R3, 0x1f, RZ ;  /* 0x0000001f03057819 */ /* 0x000fe400000006ff */
[----:B------:R-:W-:Y:S02]  /*3aa0*/  LEA R4, R8, UR41, 0x4 ;  /* 0x0000002908047c11 */ /* 0x000fe4000f8e20ff */
[----:B------:R-:W1:Y:S02]  /*3ab0*/  SYNCS.PHASECHK.TRANS64.TRYWAIT P0, [R0+URZ+0x90], R5 ;  /* 0x00009005000075a7 */ /* 0x000e6400080011ff */
[----:B-1-3--:R-:W-:Y:S05]  /*3ac0*/  @!P0 BRA `(.L_x_69) ;  /* 0x0000006800d48947 */ /* 0x00afea0003800000 */
.L_x_169:
[----:B-1----:R-:W1:Y:S01]  /*3ad0*/  LDS.128 R4, [R4+0x120] ;  /* 0x0001200004047984 */ /* 0x002e620000000c00 */
[----:B------:R-:W-:Y:S02]  /*3ae0*/  VIADD R0, R0, 0xa0 ;  /* 0x000000a000007836 */ /* 0x000fe40000000000 */
[----:B------:R-:W-:Y:S01]  /*3af0*/  VIADD R8, R8, 0x1 ;  /* 0x0000000108087836 */ /* 0x000fe20000000000 */
[----:B------:R-:W-:Y:S01]  /*3b00*/  @!PT LDS RZ, [RZ] ;  /* 0x00000000fffff984 */ /* 0x000fe20000000800 */
[----:B------:R-:W-:Y:S01]  /*3b10*/  @!PT LDS RZ, [RZ] ;  /* 0x00000000fffff984 */ /* 0x000fe20000000800 */
[----:B------:R-:W-:Y:S01]  /*3b20*/  @!PT LDS RZ, [RZ] ;  /* 0x00000000fffff984 */ /* 0x000fe20000000800 */
[----:B------:R-:W-:Y:S01]  /*3b30*/  @!PT LDS RZ, [RZ] ;  /* 0x00000000fffff984 */ /* 0x000fe20000000800 */
[----:B------:R2:W-:Y:S06]  /*3b40*/  MEMBAR.ALL.CTA ;  /* 0x0000000000007992 */ /* 0x0005ec0000008000 */
[----:B--2---:R-:W2:Y:S01]  /*3b50*/  FENCE.VIEW.ASYNC.S ;  /* 0x00000000000073c6 */ /* 0x004ea20000000000 */
[----:B------:R-:W-:-:S04]  /*3b60*/  PRMT R0, RZ, 0x654, R0 ;  /* 0x00000654ff007816 */ /* 0x000fc80000000000 */
[----:B--2---:R2:W-:Y:S01]  /*3b70*/  SYNCS.ARRIVE.TRANS64.RED.A1T0 RZ, [R0+URZ], RZ ;  /* 0x000000ff00ff79a7 */ /* 0x0045e200081004ff */
[----:B-1----:R-:W-:Y:S01]  /*3b80*/  LOP3.LUT P1, RZ, R6, 0x1, RZ, 0xc0, !PT ;  /* 0x0000000106ff7812 */ /* 0x002fe2000782c0ff */
[----:B--2---:R-:W-:-:S12]  /*3b90*/  BRA.U UP3, `(.L_x_70) ;  /* 0x0000000503587547 */ /* 0x004fd8000b800000 */
[----:B------:R-:W1:Y:S01]  /*3ba0*/  LDCU UR4, c[0x0][0x38c] ;  /* 0x00007180ff0477ac */ /* 0x000e620008000800 */
[----:B------:R-:W-:Y:S02]  /*3bb0*/  PLOP3.LUT P2, PT, PT, PT, PT, 0x80, 0x8 ;  /* 0x000000000008781c */ /* 0x000fe40003f4f070 */
[----:B------:R-:W-:Y:S01]  /*3bc0*/  SHF.L.U32 R5, R9, 0x1f, RZ ;  /* 0x0000001f09057819 */ /* 0x000fe200000006ff */
[----:B------:R-:W-:Y:S02]  /*3bd0*/  ULEA UR46, UR47, UR41, 0x3 ;  /* 0x000000292f2e7291 */ /* 0x000fe4000f8e18ff */
[----:B------:R-:W-:Y:S02]  /*3be0*/  ULEA UR36, UR47, UR67, 0x7 ;  /* 0x000000432f247291 */ /* 0x000fe4000f8e38ff */
[----:B-1----:R-:W-:-:S06]  /*3bf0*/  UISETP.GE.AND UP0, UPT, UR4, 0x1, UPT ;  /* 0x000000010400788c */ /* 0x002fcc000bf06270 */
[----:B------:R-:W-:-:S05]  /*3c00*/  PLOP3.LUT P0, PT, PT, PT, UP0, 0x80, 0x8 ;  /* 0x000000000008781c */ /* 0x000fca0003f0f008 */
[----:B------:R-:W-:-:S08]  /*3c10*/  @UP0 ULEA UR4, UR38, UR41, 0x3 ;  /* 0x0000002926040291 */ /* 0x000fd0000f8e18ff */
[----:B------:R-:W-:-:S04]  /*3c20*/  @P0 SHF.L.U32 R0, R2, 0x1f, RZ ;  /* 0x0000001f02000819 */ /* 0x000fc800000006ff */
[----:B------:R1:W2:Y:S01]  /*3c30*/  @P0 SYNCS.PHASECHK.TRANS64.TRYWAIT P2, [UR4], R0 ;  /* 0x00000000ff0005a7 */ /* 0x0002a20008041104 */
[----:B------:R-:W3:Y:S02]  /*3c40*/  SYNCS.PHASECHK.TRANS64.TRYWAIT P0, [UR46+0xd0], R5 ;  /* 0x0000d005ff0075a7 */ /* 0x000ee4000800112e */
[----:B-123--:R-:W-:Y:S05]  /*3c50*/  @!P0 BRA `(.L_x_71) ;  /* 0x0000006800848947 */ /* 0x00efea0003800000 */
.L_x_171:
[----:B------:R-:W-:Y:S01]  /*3c60*/  UMOV UR42, UR37 ;  /* 0x00000025002a7c82 */ /* 0x000fe20008000000 */
[----:B------:R-:W-:Y:S05]  /*3c70*/  BRA.U !UP0, `(.L_x_72) ;  /* 0x0000000508107547 */ /* 0x000fea000b800000 */
[----:B------:R-:W-:Y:S02]  /*3c80*/  UIADD3 UR42, UPT, UPT, UR66, UR37, URZ ;  /* 0x00000025422a7290 */ /* 0x000fe4000fffe0ff */
[----:B------:R-:W-:Y:S01]  /*3c90*/  UPLOP3.LUT UP2, UPT, UPT, UPT, UPT, 0x40, 0x4 ;  /* 0x000000000004789c */ /* 0x000fe20003f4e870 */
[----:B------:R-:W-:Y:S01]  /*3ca0*/  UMOV UR39, UR64 ;  /* 0x0000004000277c82 */ /* 0x000fe20008000000 */
[----:B------:R-:W-:-:S09]  /*3cb0*/  UMOV UR5, UR38 ;  /* 0x0000002600057c82 */ /* 0x000fd20008000000 */
.L_x_75:
[----:B------:R-:W-:Y:S01]  /*3cc0*/  ULEA UR7, UR5, UR41, 0x3 ;  /* 0x0000002905077291 */ /* 0x000fe2000f8e18ff */
[----:B--23--:R-:W-:Y:S11]  /*3cd0*/  @P2 BRA `(.L_x_73) ;  /* 0x00000000000c2947 */ /* 0x00cff60003800000 */
[----:B-1----:R-:W-:Y:S04]  /*3ce0*/  SHF.L.U32 R5, R2, 0x1f, RZ ;  /* 0x0000001f02057819 */ /* 0x002fe800000006ff */
[----:B------:R-:W1:Y:S02]  /*3cf0*/  SYNCS.PHASECHK.TRANS64.TRYWAIT P0, [UR7], R5 ;  /* 0x00000005ff0075a7 */ /* 0x000e640008001107 */
[----:B-1----:R-:W-:Y:S05]  /*3d00*/  @!P0 BRA `(.L_x_74) ;  /* 0x0000006800708947 */ /* 0x002fea0003800000 */
.L_x_73:
[----:B------:R-:W-:Y:S01]  /*3d10*/  UISETP.NE.AND UP0, UPT, UR39, 0x1, UPT ;  /* 0x000000012700788c */ /* 0x000fe2000bf05270 */
[----:B------:R-:W-:Y:S01]  /*3d20*/  PLOP3.LUT P2, PT, PT, PT, PT, 0x80, 0x8 ;  /* 0x000000000008781c */ /* 0x000fe20003f4f070 */
[----:B------:R-:W-:Y:S02]  /*3d30*/  UIADD3 UR4, UPT, UPT, UR5, 0x1, URZ ;  /* 0x0000000105047890 */ /* 0x000fe4000fffe0ff */
[----:B------:R-:W-:Y:S02]  /*3d40*/  UIADD3 UR40, UPT, UPT, UR7, 0x20, URZ ;  /* 0x0000002007287890 */ /* 0x000fe4000fffe0ff */
[----:B------:R-:W-:Y:S01]  /*3d50*/  UISETP.NE.AND UP1, UPT, UR4, 0x4, UPT ;  /* 0x000000040400788c */ /* 0x000fe2000bf25270 */
[----:B------:R-:W-:Y:S01]  /*3d60*/  PLOP3.LUT P0, PT, PT, PT, UP0, 0x80, 0x8 ;  /* 0x000000000008781c */ /* 0x000fe20003f0f008 */
[----:B------:R-:W-:Y:S02]  /*3d70*/  UIADD3 UR37, UPT, UPT, UR37, 0x1, URZ ;  /* 0x0000000125257890 */ /* 0x000fe4000fffe0ff */
[----:B------:R-:W-:Y:S02]  /*3d80*/  USEL UR6, URZ, 0x1, UP1 ;  /* 0x00000001ff067887 */ /* 0x000fe40008800000 */
[----:B------:R-:W-:Y:S02]  /*3d90*/  USEL UR38, UR4, URZ, UP1 ;  /* 0x000000ff04267287 */ /* 0x000fe40008800000 */
[----:B------:R-:W-:Y:S02]  /*3da0*/  UIADD3 UR39, UPT, UPT, UR39, -0x1, URZ ;  /* 0xffffffff27277890 */ /* 0x000fe4000fffe0ff */
[----:B------:R-:W-:Y:S01]  /*3db0*/  @UP0 ULEA UR4, UR38, UR41, 0x3 ;  /* 0x0000002926040291 */ /* 0x000fe2000f8e18ff */
[----:B------:R-:W-:Y:S01]  /*3dc0*/  LOP3.LUT R2, R2, UR6, RZ, 0x3c, !PT ;  /* 0x0000000602027c12 */ /* 0x000fe2000f8e3cff */
[----:B------:R-:W-:Y:S02]  /*3dd0*/  ULEA UR6, UR5, UR45, 0xb ;  /* 0x0000002d05067291 */ /* 0x000fe4000f8e58ff */
[----:B------:R-:W-:Y:S01]  /*3de0*/  UISETP.NE.AND UP0, UPT, UR37, UR42, UPT ;  /* 0x0000002a2500728c */ /* 0x000fe2000bf05270 */
[----:B-1----:R-:W-:Y:S01]  /*3df0*/  @P0 SHF.L.U32 R0, R2, 0x1f, RZ ;  /* 0x0000001f02000819 */ /* 0x002fe200000006ff */
[----:B------:R-:W-:Y:S02]  /*3e00*/  UIADD3 UR34, UPT, UPT, UR6, 0x2, URZ ;  /* 0x0000000206227890 */ /* 0x000fe4000fffe0ff */
[----:B------:R-:W-:Y:S01]  /*3e10*/  UIADD3 UR30, UPT, UPT, UR6, 0x4, URZ ;  /* 0x00000004061e7890 */ /* 0x000fe2000fffe0ff */
[----:B------:R2:W3:Y:S01]  /*3e20*/  @P0 SYNCS.PHASECHK.TRANS64.TRYWAIT P2, [UR4], R0 ;  /* 0x00000000ff0005a7 */ /* 0x0004e20008041104 */
[----:B------:R-:W-:Y:S02]  /*3e30*/  ULEA UR4, UR5, UR44, 0xa ;  /* 0x0000002c05047291 */ /* 0x000fe4000f8e50ff */
[----:B------:R-:W-:Y:S02]  /*3e40*/  UIADD3 UR26, UPT, UPT, UR6, 0x6, URZ ;  /* 0x00000006061a7890 */ /* 0x000fe4000fffe0ff */
        /* <DEDUP_REMOVED lines=10> */
[----:B------:R-:W-:Y:S01]  /*3ef0*/  UIADD3 UR8, UPT, UPT, UR4, 0x206, URZ ;  /* 0x0000020604087890 */ /* 0x000fe2000fffe0ff */
[----:B------:R-:W-:Y:S01]  /*3f00*/  UMOV UR7, 0x40004040 ;  /* 0x4000404000077882 */ /* 0x000fe20000000000 */
[----:B------:R-:W-:Y:S01]  /*3f10*/  UMOV UR5, 0x40004040 ;  /* 0x4000404000057882 */ /* 0x000fe20000000000 */
[----:B------:R-:W-:Y:S01]  /*3f20*/  UMOV UR35, 0x40004040 ;  /* 0x4000404000237882 */ /* 0x000fe20000000000 */
[----:B------:R1:W-:Y:S01]  /*3f30*/  UTCHMMA.2CTA gdesc[UR4], gdesc[UR6], tmem[UR36], tmem[UR62], idesc[UR63], UP2 ;  /* 0x00ff3e06040075ea */ /* 0x0003e20009200024 */
[----:B------:R-:W-:Y:S01]  /*3f40*/  UPLOP3.LUT UP2, UPT, UPT, UPT, UPT, 0x80, 0x8 ;  /* 0x000000000008789c */ /* 0x000fe20003f4f070 */
[----:B------:R-:W-:Y:S01]  /*3f50*/  UMOV UR33, 0x40004040 ;  /* 0x4000404000217882 */ /* 0x000fe20000000000 */
[----:B------:R-:W-:Y:S01]  /*3f60*/  UMOV UR31, 0x40004040 ;  /* 0x40004040001f7882 */ /* 0x000fe20000000000 */
[----:B------:R2:W-:Y:S01]  /*3f70*/  UTCHMMA.2CTA gdesc[UR32], gdesc[UR34], tmem[UR36], tmem[UR60], idesc[UR61], UPT ;  /* 0x00ff3c22200075ea */ /* 0x0005e2000ba00024 */
        /* <DEDUP_REMOVED lines=14> */
[----:B------:R-:W-:Y:S01]  /*4060*/  UMOV UR9, 0x40004040 ;  /* 0x4000404000097882 */ /* 0x000fe20000000000 */
[----:B------:R2:W-:Y:S01]  /*4070*/  UTCHMMA.2CTA gdesc[UR12], gdesc[UR14], tmem[UR36], tmem[UR50], idesc[UR51], UPT ;  /* 0x00ff320e0c0075ea */ /* 0x0005e2000ba00024 */
[----:B------:R2:W-:Y:S01]  /*4080*/  UTCHMMA.2CTA gdesc[UR8], gdesc[UR10], tmem[UR36], tmem[UR48], idesc[UR49], UPT ;  /* 0x00ff300a080075ea */ /* 0x0005e2000ba00024 */
[----:B------:R2:W-:Y:S01]  /*4090*/  UTCBAR.2CTA.MULTICAST [UR40], URZ, UR43 ;  /* 0x000000ff280073e9 */ /* 0x0005e2000820082b */
[----:B-1----:R-:W-:Y:S01]  /*40a0*/  UMOV UR5, UR38 ;  /* 0x0000002600057c82 */ /* 0x002fe20008000000 */
[----:B------:R-:W-:Y:S05]  /*40b0*/  BRA.U UP0, `(.L_x_75) ;  /* 0xfffffffd00007547 */ /* 0x000fea000b83ffff */
.L_x_72:
[----:B------:R-:W-:Y:S01]  /*40c0*/  UIADD3 UR4, UPT, UPT, UR46, 0xb0, URZ ;  /* 0x000000b02e047890 */ /* 0x000fe2000fffe0ff */
[----:B------:R-:W-:-:S08]  /*40d0*/  UMOV UR37, UR42 ;  /* 0x0000002a00257c82 */ /* 0x000fd00008000000 */
[----:B------:R4:W-:Y:S01]  /*40e0*/  UTCBAR.2CTA.MULTICAST [UR4], URZ, UR65 ;  /* 0x000000ff040073e9 */ /* 0x0009e20008200841 */
[----:B------:R-:W-:Y:S02]  /*40f0*/  NOP ;  /* 0x0000000000007918 */ /* 0x000fe40000000000 */
.L_x_70:
[----:B----4-:R-:W-:Y:S01]  /*4100*/  UIADD3 UR4, UPT, UPT, UR47, 0x1, URZ ;  /* 0x000000012f047890 */ /* 0x010fe2000fffe0ff */
[----:B------:R-:W-:-:S03]  /*4110*/  ISETP.NE.AND P0, PT, R8, 0x2, PT ;  /* 0x000000020800780c */ /* 0x000fc60003f05270 */
[----:B------:R-:W-:Y:S01]  /*4120*/  UISETP.NE.AND UP0, UPT, UR4, 0x4, UPT ;  /* 0x000000040400788c */ /* 0x000fe2000bf05270 */
[----:B-12---:R-:W-:Y:S02]  /*4130*/  SEL R0, RZ, 0x1, P0 ;  /* 0x00000001ff007807 */ /* 0x006fe40000000000 */
[----:B------:R-:W-:Y:S01]  /*4140*/  SEL R8, R8, RZ, P0 ;  /* 0x000000ff08087207 */ /* 0x000fe20000000000 */
[----:B------:R-:W-:Y:S01]  /*4150*/  USEL UR5, URZ, 0x1, UP0 ;  /* 0x00000001ff057887 */ /* 0x000fe20008000000 */
[----:B------:R-:W-:Y:S01]  /*4160*/  LOP3.LUT R3, R3, R0, RZ, 0x3c, !PT ;  /* 0x0000000003037212 */ /* 0x000fe200078e3cff */
[----:B------:R-:W-:-:S04]  /*4170*/  USEL UR47, UR4, URZ, UP0 ;  /* 0x000000ff042f7287 */ /* 0x000fc80008000000 */
[----:B------:R-:W-:Y:S01]  /*4180*/  LOP3.LUT R9, R9, UR5, RZ, 0x3c, !PT ;  /* 0x0000000509097c12 */ /* 0x000fe2000f8e3cff */
[----:B------:R-:W-:Y:S07]  /*4190*/  @P1 BRA `(.L_x_76) ;  /* 0xfffffff800381947 */ /* 0x000fee000383ffff */
[----:B------:R-:W1:Y:S01]  /*41a0*/  S2UR UR8, SR_CgaCtaId ;  /* 0x00000000000879c3 */ /* 0x000e620000008800 */
[----:B------:R-:W-:Y:S01]  /*41b0*/  ELECT P0, URZ, PT ;  /* 0x0000000000ff782f */ /* 0x000fe20003800000 */
[----:B------:R-:W-:Y:S01]  /*41c0*/  HFMA2 R0, -RZ, RZ, 0, 5.9604644775390625e-08 ;  /* 0x00000001ff007431 */ /* 0x000fe200000001ff */
[----:B------:R-:W-:-:S05]  /*41d0*/  UMOV UR4, 0x40 ;  /* 0x0000004000047882 */ /* 0x000fca0000000000 */
[----:B------:R-:W-:Y:S01]  /*41e0*/  UVIRTCOUNT.DEALLOC.SMPOOL 0x80 ;  /* 0x000000800000784c */ /* 0x000fe20000000000 */
[----:B------:R-:W-:Y:S02]  /*41f0*/  UISETP.NE.AND UP1, UPT, UR68, URZ, UPT ;  /* 0x000000ff4400728c */ /* 0x000fe4000bf25270 */
[----:B-1----:R-:W-:-:S09]  /*4200*/  ULEA UR8, UR8, UR4, 0x18 ;  /* 0x0000000408087291 */ /* 0x002fd2000f8ec0ff */
[----:B------:R1:W-:Y:S01]  /*4210*/  @P0 STS.U8 [UR8+0x1c], R0 ;  /* 0x00001c00ff000988 */ /* 0x0003e20008000008 */
[----:B------:R-:W-:Y:S05]  /*4220*/  BRA.U UP1, `(.L_x_77) ;  /* 0x0000000101a07547 */ /* 0x000fea000b800000 */
[----:B------:R-:W-:Y:S01]  /*4230*/  UIADD3 UR7, UPT, UPT, UR41, 0xd0, URZ ;  /* 0x000000d029077890 */ /* 0x000fe2000fffe0ff */
[----:B------:R-:W-:-:S03]  /*4240*/  SHF.L.U32 R3, R9, 0x1f, RZ ;  /* 0x0000001f09037819 */ /* 0x000fc600000006ff */
[----:B------:R-:W-:-:S09]  /*4250*/  ULEA UR4, UR47, UR7, 0x3 ;  /* 0x000000072f047291 */ /* 0x000fd2000f8e18ff */
[----:B------:R-:W2:Y:S02]  /*4260*/  SYNCS.PHASECHK.TRANS64.TRYWAIT P0, [UR4], R3 ;  /* 0x00000003ff0075a7 */ /* 0x000ea40008001104 */
[----:B--2---:R-:W-:Y:S05]  /*4270*/  @!P0 BRA `(.L_x_78) ;  /* 0x00000064002c8947 */ /* 0x004fea0003800000 */
.L_x_174:
        /* <DEDUP_REMOVED lines=9> */
.L_x_176:
        /* <DEDUP_REMOVED lines=9> */
.L_x_178:
[----:B------:R-:W-:-:S04]  /*43a0*/  UIADD3 UR4, UPT, UPT, UR4, 0x1, URZ ;  /* 0x0000000104047890 */ /* 0x000fc8000fffe0ff */
[----:B------:R-:W-:-:S04]  /*43b0*/  UISETP.NE.AND UP0, UPT, UR4, 0x4, UPT ;  /* 0x000000040400788c */ /* 0x000fc8000bf05270 */
[----:B------:R-:W-:Y:S02]  /*43c0*/  USEL UR5, URZ, 0x1, UP0 ;  /* 0x00000001ff057887 */ /* 0x000fe40008000000 */
[----:B------:R-:W-:-:S04]  /*43d0*/  USEL UR4, UR4, URZ, UP0 ;  /* 0x000000ff04047287 */ /* 0x000fc80008000000 */
[----:B------:R-:W-:Y:S01]  /*43e0*/  ULEA UR4, UR4, UR7, 0x3 ;  /* 0x0000000704047291 */ /* 0x000fe2000f8e18ff */
[----:B-1----:R-:W-:-:S04]  /*43f0*/  LOP3.LUT R3, R2, UR5, RZ, 0x3c, !PT ;  /* 0x0000000502037c12 */ /* 0x002fc8000f8e3cff */
[----:B------:R-:W-:Y:S01]  /*4400*/  SHF.L.U32 R3, R3, 0x1f, RZ ;  /* 0x0000001f03037819 */ /* 0x000fe200000006ff */
[----:B------:R-:W-:-:S04]  /*4410*/  IMAD.U32 R0, RZ, RZ, UR4 ;  /* 0x00000004ff007e24 */ /* 0x000fc8000f8e00ff */
[----:B------:R1:W2:Y:S03]  /*4420*/  SYNCS.PHASECHK.TRANS64.TRYWAIT P0, [R0+URZ], R3 ;  /* 0x00000003000075a7 */ /* 0x0002a600080011ff */
[----:B--2---:R-:W-:Y:S05]  /*4430*/  @!P0 NANOSLEEP.SYNCS 0x989680 ;  /* 0x009896800000895d */ /* 0x004fea0003900000 */
[----:B------:R-:W2:Y:S02]  /*4440*/  @!P0 SYNCS.PHASECHK.TRANS64 P0, [R0+URZ], R3 ;  /* 0x00000003000085a7 */ /* 0x000ea400080010ff */
[----:B--2---:R-:W-:Y:S05]  /*4450*/  @P0 BRA `(.L_x_81) ;  /* 0x0000000000200947 */ /* 0x004fea0003800000 */
.L_x_82:
[----:B--2---:R2:W4:Y:S02]  /*4460*/  SYNCS.PHASECHK.TRANS64.TRYWAIT P0, [R0+URZ], R3 ;  /* 0x00000003000075a7 */ /* 0x00452400080011ff */
[----:B----4-:R-:W-:Y:S05]  /*4470*/  @!P0 NANOSLEEP.SYNCS 0x989680 ;  /* 0x009896800000895d */ /* 0x010fea0003900000 */
[----:B------:R-:W4:Y:S02]  /*4480*/  @!P0 SYNCS.PHASECHK.TRANS64 P0, [R0+URZ], R3 ;  /* 0x00000003000085a7 */ /* 0x000f2400080010ff */
[----:B----4-:R-:W-:Y:S05]  /*4490*/  @!P0 BRA `(.L_x_82) ;  /* 0xfffffffc00f08947 */ /* 0x010fea000383ffff */
[----:B------:R-:W-:Y:S05]  /*44a0*/  BRA `(.L_x_81) ;  /* 0x00000000000c7947 */ /* 0x000fea0003800000 */
.L_x_77:
[----:B------:R-:W-:-:S04]  /*44b0*/  UIADD3 UR4, UPT, UPT, UR41, 0x110, URZ ;  /* 0x0000011029047890 */ /* 0x000fc8000fffe0ff */
[----:B------:R-:W-:-:S09]  /*44c0*/  UPRMT UR4, UR69, 0x654, UR4 ;  /* 0x0000065445047896 */ /* 0x000fd20008000004 */
[----:B------:R-:W-:Y:S03]  /*44d0*/  SYNCS.ARRIVE.TRANS64.RED.A1T0 RZ, [UR4], RZ ;  /* 0x000000ffffff79a7 */ /* 0x000fe60008100404 */
.L_x_81:
[----:B-12---:R-:W-:Y:S01]  /*44e0*/  SHF.L.U32 R3, RZ, 0x1f, RZ ;  /* 0x0000001fff037819 */ /* 0x006fe200000006ff */
[----:B------:R-:W-:Y:S01]  /*44f0*/  UIADD3 UR4, UPT, UPT, UR41, 0x110, URZ ;  /* 0x0000011029047890 */ /* 0x000fe2000fffe0ff */
[----:B------:R-:W-:Y:S02]  /*4500*/  PLOP3.LUT P0, PT, PT, PT, UP1, 0x80, 0x8 ;  /* 0x000000000008781c */ /* 0x000fe40003f0f018 */
[----:B------:R-:W1:Y:S02]  /*4510*/  SYNCS.PHASECHK.TRANS64.TRYWAIT P1, [UR41+0x110], R3 ;  /* 0x00011003ff0075a7 */ /* 0x000e640008021129 */
[----:B-1----:R-:W-:Y:S09]  /*4520*/  @!P1 BRA `(.L_x_83) ;  /* 0x0000006000c89947 */ /* 0x002ff20003800000 */
.L_x_180:
[----:B------:R-:W-:Y:S01]  /*4530*/  @!UP1 UPRMT UR4, UR69, 0x654, UR4 ;  /* 0x0000065445049896 */ /* 0x000fe20008000004 */
[----:B------:R-:W-:Y:S01]  /*4540*/  UMOV UR5, 0xffff ;  /* 0x0000ffff00057882 */ /* 0x000fe20000000000 */
[----:B------:R-:W-:-:S07]  /*4550*/  UMOV UR6, 0x1 ;  /* 0x0000000100067882 */ /* 0x000fce0000000000 */
[----:B------:R-:W-:Y:S01]  /*4560*/  @!P0 SYNCS.ARRIVE.TRANS64.RED.A1T0 RZ, [UR4], RZ ;  /* 0x000000ffffff89a7 */ /* 0x000fe20008100404 */
[----:B------:R-:W-:Y:S01]  /*4570*/  NOP ;  /* 0x0000000000007918 */ /* 0x000fe20000000000 */
[----:B-1----:R-:W1:Y:S01]  /*4580*/  LDS R0, [UR8+0x14] ;  /* 0x00001408ff007984 */ /* 0x002e620008000800 */
[----:B------:R-:W-:-:S04]  /*4590*/  ULOP3.LUT UR4, UR67, 0xffff, URZ, 0xc0, !UPT ;  /* 0x0000ffff43047892 */ /* 0x000fc8000f8ec0ff */
[----:B------:R-:W-:-:S04]  /*45a0*/  USHF.R.U32.HI UR4, URZ, 0x5, UR4 ;  /* 0x00000005ff047899 */ /* 0x000fc80008011604 */
[----:B------:R-:W-:Y:S02]  /*45b0*/  USHF.L.U32 UR5, UR5, UR4, URZ ;  /* 0x0000000405057299 */ /* 0x000fe400080006ff */
[----:B------:R-:W-:-:S04]  /*45c0*/  USHF.L.U32 UR4, UR6, UR4, URZ ;  /* 0x0000000406047299 */ /* 0x000fc800080006ff */
[----:B-1----:R-:W-:-:S04]  /*45d0*/  LOP3.LUT R0, R0, UR5, RZ, 0xc0, !PT ;  /* 0x0000000500007c12 */ /* 0x002fc8000f8ec0ff */
[----:B------:R-:W-:-:S13]  /*45e0*/  ISETP.NE.AND P0, PT, R0, UR5, PT ;  /* 0x0000000500007c0c */ /* 0x000fda000bf05270 */
[----:B------:R-:W-:Y:S05]  /*45f0*/  @P0 BRA `(.L_x_84) ;  /* 0x0000000000580947 */ /* 0x000fea0003800000 */
[----:B------:R-:W1:Y:S02]  /*4600*/  LDS R0, [UR8+0x18] ;  /* 0x00001808ff007984 */ /* 0x000e640008000800 */
[----:B-1----:R-:W-:-:S04]  /*4610*/  LOP3.LUT R0, R0, UR4, RZ, 0xc0, !PT ;  /* 0x0000000400007c12 */ /* 0x002fc8000f8ec0ff */
[----:B------:R-:W-:-:S13]  /*4620*/  ISETP.NE.AND P0, PT, R0, UR4, PT ;  /* 0x0000000400007c0c */ /* 0x000fda000bf05270 */
[----:B------:R-:W-:Y:S05]  /*4630*/  @P0 BRA `(.L_x_85) ;  /* 0x00000000003c0947 */ /* 0x000fea0003800000 */
[----:B------:R-:W1:Y:S01]  /*4640*/  S2R R2, SR_LANEID ;  /* 0x0000000000027919 */ /* 0x000e620000000000 */
[----:B------:R-:W-:Y:S01]  /*4650*/  ULOP3.LUT UR5, URZ, UR5, URZ, 0x33, !UPT ;  /* 0x00000005ff057292 */ /* 0x000fe2000f8e33ff */
[----:B------:R-:W-:Y:S01]  /*4660*/  LOP3.LUT R4, RZ, UR4, RZ, 0x33, !PT ;  /* 0x00000004ff047c12 */ /* 0x000fe2000f8e33ff */
[----:B------:R-:W-:Y:S02]  /*4670*/  VOTEU.ANY UR4, UPT, PT ;  /* 0x0000000000047886 */ /* 0x000fe400038e0100 */
[----:B------:R-:W-:Y:S01]  /*4680*/  UFLO.U32 UR4, UR4 ;  /* 0x00000004000472bd */ /* 0x000fe200080e0000 */
[----:B------:R-:W2:Y:S01]  /*4690*/  REDUX UR6, R4 ;  /* 0x00000000040673c4 */ /* 0x000ea20000000000 */
[----:B------:R-:W-:-:S06]  /*46a0*/  IMAD.U32 R0, RZ, RZ, UR5 ;  /* 0x00000005ff007e24 */ /* 0x000fcc000f8e00ff */
[----:B------:R4:W-:Y:S01]  /*46b0*/  UTCATOMSWS.AND URZ, UR5 ;  /* 0x0000000500ff79e3 */ /* 0x0009e20008000000 */
[----:B------:R-:W3:Y:S01]  /*46c0*/  REDUX UR7, R0 ;  /* 0x00000000000773c4 */ /* 0x000ee20000000000 */
[----:B-1----:R-:W-:Y:S01]  /*46d0*/  ISETP.EQ.U32.AND P0, PT, R2, UR4, PT ;  /* 0x0000000402007c0c */ /* 0x002fe2000bf02070 */
[----:B--2---:R-:W-:Y:S01]  /*46e0*/  IMAD.U32 R2, RZ, RZ, UR6 ;  /* 0x00000006ff027e24 */ /* 0x004fe2000f8e00ff */
[----:B---3--:R-:W-:-:S11]  /*46f0*/  MOV R3, UR7 ;  /* 0x0000000700037c02 */ /* 0x008fd60008000f00 */
[----:B------:R4:W-:Y:S04]  /*4700*/  @P0 ATOMS.AND RZ, [UR8+0x14], R3 ;  /* 0x00001403ffff098c */ /* 0x0009e8000a800008 */
[----:B------:R4:W-:Y:S01]  /*4710*/  @P0 ATOMS.AND RZ, [UR8+0x18], R2 ;  /* 0x00001802ffff098c */ /* 0x0009e2000a800008 */
[----:B------:R-:W-:Y:S05]  /*4720*/  BRA `(.L_x_86) ;  /* 0x0000000000147947 */ /* 0x000fea0003800000 */
.L_x_85:
[----:B------:R-:W-:Y:S02]  /*4730*/  MOV R2, 0x4750 ;  /* 0x0000475000027802 */ /* 0x000fe40000000f00 */
[----:B---3-5:R-:W-:Y:S05]  /*4740*/  CALL.REL.NOINC `($__internal_0_$__cuda_sm10x_tcgen05_guardrail_trap_col_being_dealloced_not_returned_by_alloc) ;  /* 0x0000006400a87944 */ /* 0x028fea0003c00000 */
[----:B------:R-:W-:Y:S05]  /*4750*/  BRA `(.L_x_86) ;  /* 0x0000000000087947 */ /* 0x000fea0003800000 */
.L_x_84:
[----:B------:R-:W-:Y:S02]  /*4760*/  MOV R2, 0x4780 ;  /* 0x0000478000027802 */ /* 0x000fe40000000f00 */
[----:B---3-5:R-:W-:Y:S05]  /*4770*/  CALL.REL.NOINC `($__internal_2_$__cuda_sm10x_tcgen05_guardrail_trap_unallocated_columns_being_dealloced) ;  /* 0x0000006400b47944 */ /* 0x028fea0003c00000 */
.L_x_86:
[----:B------:R-:W-:Y:S01]  /*4780*/  NOP ;  /* 0x0000000000007918 */ /* 0x000fe20000000000 */
[----:B----4-:R-:W-:Y:S05]  /*4790*/  EXIT ;  /* 0x000000000000794d */ /* 0x010fea0003800000 */
.L_x_57:
[----:B------:R-:W-:-:S09]  /*47a0*/  UISETP.NE.OR UP0, UPT, UR18, 0x3, !UP3 ;  /* 0x000000031200788c */ /* 0x000fd2000df05670 */
[----:B------:R-:W-:Y:S05]  /*47b0*/  BRA.U UP0, `(.L_x_87) ;  /* 0x0000001100b87547 */ /* 0x000fea000b800000 */
[----:B------:R-:W1:Y:S01]  /*47c0*/  LDCU UR31, c[0x0][0x370] ;  /* 0x00006e00ff1f77ac */ /* 0x000e620008000800 */
[----:B------:R-:W2:Y:S01]  /*47d0*/  LDC.64 R16, c[0x0][0x348] ;  /* 0x0000d200ff107b82 */ /* 0x000ea20000000a00 */
[----:B------:R-:W-:Y:S02]  /*47e0*/  HFMA2 R13, -RZ, RZ, 0, 0 ;  /* 0x00000000ff0d7431 */ /* 0x000fe400000001ff */
[----:B------:R-:W-:Y:S01]  /*47f0*/  IMAD.MOV.U32 R15, RZ, RZ, 0x1 ;  /* 0x00000001ff0f7424 */ /* 0x000fe200078e00ff */
[----:B------:R-:W1:Y:S01]  /*4800*/  LDCU.128 UR48, c[0x0][0xb10] ;  /* 0x00016200ff3077ac */ /* 0x000e620008000c00 */
[----:B------:R-:W-:Y:S01]  /*4810*/  IMAD.MOV.U32 R14, RZ, RZ, RZ ;  /* 0x000000ffff0e7224 */ /* 0x000fe200078e00ff */
[----:B------:R-:W-:Y:S01]  /*4820*/  MOV R7, 0x2000 ;  /* 0x0000200000077802 */ /* 0x000fe20000000f00 */
[----:B------:R-:W3:Y:S01]  /*4830*/  LDCU UR30, c[0x0][0x374] ;  /* 0x00006e80ff1e77ac */ /* 0x000ee20008000800 */
[----:B------:R-:W4:Y:S01]  /*4840*/  LDC.64 R2, c[0x0][0x888] ;  /* 0x00022200ff027b82 */ /* 0x000f220000000a00 */
[----:B------:R-:W3:Y:S01]  /*4850*/  LDCU UR15, c[0x0][0xb0c] ;  /* 0x00016180ff0f77ac */ /* 0x000ee20008000800 */
[----:B------:R-:W2:Y:S06]  /*4860*/  LDCU UR46, c[0x0][0xb20] ;  /* 0x00016400ff2e77ac */ /* 0x000eac0008000800 */
[----:B------:R-:W4:Y:S01]  /*4870*/  LDC.64 R4, c[0x0][0x890] ;  /* 0x00022400ff047b82 */ /* 0x000f220000000a00 */
[----:B------:R-:W2:Y:S01]  /*4880*/  LDCU UR4, c[0x0][0xb30] ;  /* 0x00016600ff0477ac */ /* 0x000ea20008000800 */
[----:B------:R-:W-:Y:S01]  /*4890*/  UMOV UR21, 0x400 ;  /* 0x0000040000157882 */ /* 0x000fe20000000000 */
[----:B-1----:R-:W-:-:S02]  /*48a0*/  UIMAD.WIDE.U32 UR6, UR31, UR48, URZ ;  /* 0x000000301f0672a5 */ /* 0x002fc4000f8e00ff */
[----:B---3--:R-:W-:Y:S02]  /*48b0*/  UIMAD.WIDE.U32 UR8, UR30, UR51, URZ ;  /* 0x000000331e0872a5 */ /* 0x008fe4000f8e00ff */
[----:B------:R-:W-:Y:S02]  /*48c0*/  ULEA UR21, UR47, UR21, 0x18 ;  /* 0x000000152f157291 */ /* 0x000fe4000f8ec0ff */
[----:B------:R-:W-:Y:S02]  /*48d0*/  UPLOP3.LUT UP2, UPT, UPT, UPT, UPT, 0x40, 0x4 ;  /* 0x000000000004789c */ /* 0x000fe40003f4e870 */
[----:B------:R-:W-:Y:S01]  /*48e0*/  UIADD3 UR37, UPT, UPT, UR21, 0x58, URZ ;  /* 0x0000005815257890 */ /* 0x000fe2000fffe0ff */
[----:B------:R-:W-:Y:S01]  /*48f0*/  UMOV UR6, UR7 ;  /* 0x0000000700067c82 */ /* 0x000fe20008000000 */
[----:B------:R-:W-:Y:S01]  /*4900*/  UMOV UR38, UR9 ;  /* 0x0000000900267c82 */ /* 0x000fe20008000000 */
[----:B------:R-:W-:Y:S02]  /*4910*/  UISETP.GE.AND UP0, UPT, UR45, 0x1, UPT ;  /* 0x000000012d00788c */ /* 0x000fe4000bf06270 */
[----:B------:R-:W-:Y:S01]  /*4920*/  UISETP.NE.AND UP4, UPT, UR45, 0x1, UPT ;  /* 0x000000012d00788c */ /* 0x000fe2000bf85270 */
[----:B------:R-:W1:Y:S01]  /*4930*/  LDCU.64 UR22, c[0x0][0xb28] ;  /* 0x00016500ff1677ac */ /* 0x000e620008000a00 */
[----:B------:R-:W-:-:S02]  /*4940*/  UISETP.NE.AND UP6, UPT, UR15, 0x1, UPT ;  /* 0x000000010f00788c */ /* 0x000fc4000bfc5270 */
[----:B------:R-:W-:Y:S02]  /*4950*/  UISETP.NE.AND UP5, UPT, UR50, 0x1, UPT ;  /* 0x000000013200788c */ /* 0x000fe4000bfa5270 */
[----:B------:R-:W-:Y:S02]  /*4960*/  UIADD3 UR41, UPT, UPT, UR21, 0x40, URZ ;  /* 0x0000004015297890 */ /* 0x000fe4000fffe0ff */
[----:B------:R-:W-:Y:S02]  /*4970*/  UIADD3 UR33, UPT, UPT, UR21, 0x48, URZ ;  /* 0x0000004815217890 */ /* 0x000fe4000fffe0ff */
[----:B------:R-:W-:Y:S02]  /*4980*/  UIADD3 UR25, UPT, UPT, UR21, 0x50, URZ ;  /* 0x0000005015197890 */ /* 0x000fe4000fffe0ff */
[----:B------:R-:W-:Y:S02]  /*4990*/  UPRMT UR37, UR47, 0x654, UR37 ;  /* 0x000006542f257896 */ /* 0x000fe40008000025 */
[----:B------:R-:W-:-:S02]  /*49a0*/  USHF.R.U32.HI UR39, URZ, UR49, UR6 ;  /* 0x00000031ff277299 */ /* 0x000fc40008011606 */
[----:B--2---:R-:W-:Y:S02]  /*49b0*/  USHF.R.U32.HI UR38, URZ, UR46, UR38 ;  /* 0x0000002eff267299 */ /* 0x004fe40008011626 */
[----:B------:R-:W-:-:S11]  /*49c0*/  UISETP.NE.AND UP3, UPT, UR4, 0x1, UPT ;  /* 0x000000010400788c */ /* 0x000fd6000bf65270 */
.L_x_98:
[C---:B------:R-:W-:Y:S02]  /*49d0*/  LEA R12, R14.reuse, UR21, 0x3 ;  /* 0x000000150e0c7c11 */ /* 0x040fe4000f8e18ff */
[----:B------:R-:W-:Y:S02]  /*49e0*/  SHF.L.U32 R9, R13, 0x1f, RZ ;  /* 0x0000001f0d097819 */ /* 0x000fe400000006ff */
[----:B------:R-:W-:Y:S02]  /*49f0*/  LEA R10, R14, UR21, 0x4 ;  /* 0x000000150e0a7c11 */ /* 0x000fe4000f8e20ff */
[----:B------:R-:W2:Y:S02]  /*4a00*/  SYNCS.PHASECHK.TRANS64.TRYWAIT P0, [R12+URZ+0x90], R9 ;  /* 0x000090090c0075a7 */ /* 0x000ea400080011ff */
[----:B--23--:R-:W-:Y:S05]  /*4a10*/  @!P0 BRA `(.L_x_88) ;  /* 0x0000005c00a48947 */ /* 0x00cfea0003800000 */
.L_x_181:
[----:B--2---:R-:W2:Y:S01]  /*4a20*/  LDS.128 R8, [R10+0x120] ;  /* 0x000120000a087984 */ /* 0x004ea20000000c00 */
[----:B------:R-:W-:Y:S01]  /*4a30*/  UISETP.GE.AND UP0, UPT, UR45, 0x1, UPT ;  /* 0x000000012d00788c */ /* 0x000fe2000bf06270 */
[----:B------:R-:W-:Y:S01]  /*4a40*/  @!PT LDS RZ, [RZ] ;  /* 0x00000000fffff984 */ /* 0x000fe20000000800 */
[----:B------:R-:W-:Y:S01]  /*4a50*/  @!PT LDS RZ, [RZ] ;  /* 0x00000000fffff984 */ /* 0x000fe20000000800 */
[----:B------:R-:W-:Y:S01]  /*4a60*/  @!PT LDS RZ, [RZ] ;  /* 0x00000000fffff984 */ /* 0x000fe20000000800 */
[----:B------:R-:W-:Y:S01]  /*4a70*/  @!PT LDS RZ, [RZ] ;  /* 0x00000000fffff984 */ /* 0x000fe20000000800 */
[----:B------:R3:W-:Y:S06]  /*4a80*/  MEMBAR.ALL.CTA ;  /* 0x0000000000007992 */ /* 0x0007ec0000008000 */
[----:B---3--:R-:W3:Y:S01]  /*4a90*/  FENCE.VIEW.ASYNC.S ;  /* 0x00000000000073c6 */ /* 0x008ee20000000000 */
[----:B--2---:R-:W-:Y:S11]  /*4aa0*/  LOP3.LUT P0, RZ, R10, 0x1, RZ, 0xc0, !PT ;  /* 0x000000010aff7812 */ /* 0x004ff6000780c0ff */
[----:B------:R-:W-:Y:S02]  /*4ab0*/  @!UPT UIADD3 URZ, UPT, UPT, URZ, URZ, URZ ;  /* 0x000000fffffff290 */ /* 0x000fe4000fffe0ff */
[----:B---3--:R-:W-:Y:S01]  /*4ac0*/  VOTEU.ANY UP1, P0 ;  /* 0x0000000000ff7886 */ /* 0x008fe20000020100 */
[----:B------:R-:W-:Y:S11]  /*4ad0*/  PLOP3.LUT P0, PT, PT, PT, UP1, 0x80, 0x8 ;  /* 0x000000000008781c */ /* 0x000ff60003f0f018 */
[----:B------:R-:W-:Y:S02]  /*4ae0*/  @!UPT UIADD3 URZ, UPT, UPT, URZ, URZ, URZ ;  /* 0x000000fffffff290 */ /* 0x000fe4000fffe0ff */
[----:B------:R-:W-:Y:S02]  /*4af0*/  @P0 SHF.R.U32.HI R0, RZ, 0x10, R9 ;  /* 0x00000010ff000819 */ /* 0x000fe40000011609 */
[----:B------:R-:W-:Y:S02]  /*4b00*/  @P0 MOV R6, R8 ;  /* 0x0000000800060202 */ /* 0x000fe40000000f00 */
[----:B------:R-:W-:Y:S01]  /*4b10*/  @P0 R2UR UR4, R0 ;  /* 0x00000000000402ca */ /* 0x000fe200000e0000 */
[----:B------:R-:W-:Y:S01]  /*4b20*/  VIADD R0, R12, 0xa0 ;  /* 0x000000a00c007836 */ /* 0x000fe20000000000 */
[----:B------:R-:W-:Y:S02]  /*4b30*/  @P0 LOP3.LUT R8, R9, 0xffff, RZ, 0xc0, !PT ;  /* 0x0000ffff09080812 */ /* 0x000fe400078ec0ff */
[----:B------:R-:W-:Y:S02]  /*4b40*/  @P0 R2UR UR6, R6 ;  /* 0x00000000060602ca */ /* 0x000fe400000e0000 */
[----:B------:R-:W-:Y:S02]  /*4b50*/  PRMT R0, RZ, 0x654, R0 ;  /* 0x00000654ff007816 */ /* 0x000fe40000000000 */
[----:B------:R-:W-:Y:S02]  /*4b60*/  @P0 R2UR UR5, R8 ;  /* 0x00000000080502ca */ /* 0x000fe400000e0000 */
[----:B------:R2:W-:Y:S03]  /*4b70*/  SYNCS.ARRIVE.TRANS64.RED.A1T0 RZ, [R0+URZ], RZ ;  /* 0x000000ff00ff79a7 */ /* 0x0005e600081004ff */
[----:B------:R-:W-:Y:S04]  /*4b80*/  @UP1 UMOV UR29, UR4 ;  /* 0x00000004001d1c82 */ /* 0x000fe80008000000 */
[----:B------:R-:W-:Y:S04]  /*4b90*/  @UP1 UMOV UR14, UR6 ;  /* 0x00000006000e1c82 */ /* 0x000fe80008000000 */
[----:B------:R-:W-:Y:S01]  /*4ba0*/  @UP1 UMOV UR13, UR5 ;  /* 0x00000005000d1c82 */ /* 0x000fe20008000000 */
[----:B------:R-:W-:Y:S05]  /*4bb0*/  BRA.U !UP0, `(.L_x_89) ;  /* 0x0000000108a47547 */ /* 0x000fea000b800000 */
[----:B------:R-:W-:Y:S02]  /*4bc0*/  UIMAD.WIDE.U32 UR16, UR13, UR51, URZ ;  /* 0x000000330d1072a5 */ /* 0x000fe4000f8e00ff */
[----:B------:R-:W-:Y:S02]  /*4bd0*/  UIMAD.WIDE.U32 UR18, UR14, UR48, URZ ;  /* 0x000000300e1272a5 */ /* 0x000fe4000f8e00ff */
[----:B------:R-:W-:Y:S02]  /*4be0*/  USEL UR4, UR30, UR38, !UP5 ;  /* 0x000000261e047287 */ /* 0x000fe4000e800000 */
[----:B------:R-:W-:Y:S02]  /*4bf0*/  USEL UR7, UR31, UR39, !UP6 ;  /* 0x000000271f077287 */ /* 0x000fe4000f000000 */
[----:B-1----:R-:W-:Y:S02]  /*4c00*/  UIMAD.WIDE.U32 UR8, UR4, UR22, URZ ;  /* 0x00000016040872a5 */ /* 0x002fe4000f8e00ff */
[----:B------:R-:W-:Y:S01]  /*4c10*/  UIMAD.WIDE.U32 UR10, UR7, UR22, URZ ;  /* 0x00000016070a72a5 */ /* 0x000fe2000f8e00ff */
[----:B------:R-:W-:Y:S02]  /*4c20*/  UMOV UR5, UR17 ;  /* 0x0000001100057c82 */ /* 0x000fe40008000000 */
[----:B------:R-:W-:Y:S03]  /*4c30*/  USHF.R.U32.HI UR6, URZ, UR46, UR5 ;  /* 0x0000002eff067299 */ /* 0x000fe60008011605 */
[----:B------:R-:W-:Y:S01]  /*4c40*/  UMOV UR5, UR19 ;  /* 0x0000001300057c82 */ /* 0x000fe20008000000 */
[----:B------:R-:W-:Y:S02]  /*4c50*/  USEL UR6, UR13, UR6, !UP5 ;  /* 0x000000060d067287 */ /* 0x000fe4000e800000 */
[----:B------:R-:W-:Y:S03]  /*4c60*/  USHF.R.U32.HI UR12, URZ, UR49, UR5 ;  /* 0x00000031ff0c7299 */ /* 0x000fe60008011605 */
[----:B------:R-:W-:Y:S02]  /*4c70*/  UMOV UR5, UR9 ;  /* 0x0000000900057c82 */ /* 0x000fe40008000000 */
[----:B------:R-:W-:Y:S03]  /*4c80*/  @UP4 USHF.R.U32.HI UR4, URZ, UR23, UR5 ;  /* 0x00000017ff044299 */ /* 0x000fe60008011605 */
[----:B------:R-:W-:Y:S01]  /*4c90*/  UMOV UR5, UR11 ;  /* 0x0000000b00057c82 */ /* 0x000fe20008000000 */
[----:B------:R-:W-:Y:S02]  /*4ca0*/  UIMAD UR4, UR45, UR4, URZ ;  /* 0x000000042d0472a4 */ /* 0x000fe4000f8e02ff */
[----:B------:R-:W-:Y:S02]  /*4cb0*/  @UP4 USHF.R.U32.HI UR7, URZ, UR23, UR5 ;  /* 0x00000017ff074299 */ /* 0x000fe40008011605 */
[----:B------:R-:W-:Y:S02]  /*4cc0*/  UIMAD.WIDE.U32 UR10, UR6, UR22, URZ ;  /* 0x00000016060a72a5 */ /* 0x000fe4000f8e00ff */
[----:B------:R-:W-:Y:S02]  /*4cd0*/  USEL UR5, UR14, UR12, !UP6 ;  /* 0x0000000c0e057287 */ /* 0x000fe4000f000000 */
[----:B------:R-:W-:Y:S02]  /*4ce0*/  UIMAD UR8, UR45, UR7, URZ ;  /* 0x000000072d0872a4 */ /* 0x000fe4000f8e02ff */
[----:B------:R-:W-:Y:S03]  /*4cf0*/  UISETP.GE.AND UP0, UPT, UR6, UR4, UPT ;  /* 0x000000040600728c */ /* 0x000fe6000bf06270 */
[----:B------:R-:W-:Y:S01]  /*4d00*/  UMOV UR4, UR11 ;  /* 0x0000000b00047c82 */ /* 0x000fe20008000000 */
[----:B------:R-:W-:Y:S02]  /*4d10*/  UISETP.GE.OR UP0, UPT, UR5, UR8, UP0 ;  /* 0x000000080500728c */ /* 0x000fe40008706670 */
[----:B------:R-:W-:Y:S02]  /*4d20*/  USHF.R.U32.HI UR4, URZ, UR23, UR4 ;  /* 0x00000017ff047299 */ /* 0x000fe40008011604 */
[----:B------:R-:W-:Y:S02]  /*4d30*/  UIMAD.WIDE.U32 UR8, UR5, UR22, URZ ;  /* 0x00000016050872a5 */ /* 0x000fe4000f8e00ff */
[----:B------:R-:W-:Y:S04]  /*4d40*/  USEL UR10, UR6, UR4, !UP4 ;  /* 0x00000004060a7287 */ /* 0x000fe8000e000000 */
[----:B------:R-:W-:Y:S01]  /*4d50*/  UIADD3 UR11, UPT, UPT, -UR10, URZ, URZ ;  /* 0x000000ff0a0b7290 */ /* 0x000fe2000fffe1ff */
[----:B------:R-:W-:Y:S02]  /*4d60*/  @!UP0 UMOV UR4, UR9 ;  /* 0x0000000900048c82 */ /* 0x000fe40008000000 */
[----:B------:R-:W-:Y:S02]  /*4d70*/  @!UP0 USHF.R.U32.HI UR4, URZ, UR23, UR4 ;  /* 0x00000017ff048299 */ /* 0x000fe40008011604 */
[----:B------:R-:W-:Y:S02]  /*4d80*/  UIMAD UR8, UR45, UR11, UR6 ;  /* 0x0000000b2d0872a4 */ /* 0x000fe4000f8e0206 */
[----:B------:R-:W-:Y:S04]  /*4d90*/  @!UP0 USEL UR4, UR5, UR4, !UP4 ;  /* 0x0000000405048287 */ /* 0x000fe8000e000000 */
[----:B------:R-:W-:Y:S02]  /*4da0*/  @!UP0 UIMAD UR7, UR7, UR8, UR4 ;  /* 0x00000008070782a4 */ /* 0x000fe4000f8e0204 */
[----:B------:R-:W-:Y:S02]  /*4db0*/  @!UP0 UIADD3 UR9, UPT, UPT, UR10, -UR4, URZ ;  /* 0x800000040a098290 */ /* 0x000fe4000fffe0ff */
[----:B------:R-:W-:Y:S02]  /*4dc0*/  UIADD3 UR8, UPT, UPT, -UR6, URZ, URZ ;  /* 0x000000ff06087290 */ /* 0x000fe4000fffe1ff */
[----:B------:R-:W-:Y:S02]  /*4dd0*/  UIADD3 UR4, UPT, UPT, -UR5, URZ, URZ ;  /* 0x000000ff05047290 */ /* 0x000fe4000fffe1ff */
[----:B------:R-:W-:Y:S03]  /*4de0*/  @!UP0 UIMAD UR6, UR9, UR45, UR5 ;  /* 0x0000002d090682a4 */ /* 0x000fe6000f8e0205 */
[----:B------:R-:W-:Y:S01]  /*4df0*/  @!UP0 UMOV UR5, UR7 ;  /* 0x0000000700058c82 */ /* 0x000fe20008000000 */
[----:B------:R-:W-:Y:S02]  /*4e00*/  UIMAD UR7, UR15, UR4, UR14 ;  /* 0x000000040f0772a4 */ /* 0x000fe4000f8e020e */
[----:B------:R-:W-:Y:S02]  /*4e10*/  UIMAD UR4, UR50, UR8, UR13 ;  /* 0x00000008320472a4 */ /* 0x000fe4000f8e020d */
[----:B------:R-:W-:Y:S02]  /*4e20*/  UIMAD UR14, UR5, UR15, UR7 ;  /* 0x0000000f050e72a4 */ /* 0x000fe4000f8e0207 */
[----:B------:R-:W-:Y:S11]  /*4e30*/  UIMAD UR13, UR6, UR50, UR4 ;  /* 0x00000032060d72a4 */ /* 0x000ff6000f8e0204 */
[----:B------:R-:W-:Y:S01]  /*4e40*/  @!UPT UIADD3 URZ, UPT, UPT, URZ, URZ, URZ ;  /* 0x000000fffffff290 */ /* 0x000fe2000fffe0ff */
.L_x_89:
[----:B------:R-:W3:Y:S01]  /*4e50*/  @!UP3 LDCU.128 UR8, c[0x0][0xb10] ;  /* 0x00016200ff08b7ac */ /* 0x000ee20008000c00 */
[C---:B----4-:R-:W-:Y:S02]  /*4e60*/  ISETP.NE.U32.AND P1, PT, R4.reuse, RZ, PT ;  /* 0x000000ff0400720c */ /* 0x050fe40003f25070 */
[----:B------:R-:W-:Y:S02]  /*4e70*/  ISETP.NE.U32.AND P0, PT, R4, RZ, PT ;  /* 0x000000ff0400720c */ /* 0x000fe40003f05070 */
[C---:B------:R-:W-:Y:S02]  /*4e80*/  ISETP.NE.AND.EX P1, PT, R5.reuse, RZ, PT, P1 ;  /* 0x000000ff0500720c */ /* 0x040fe40003f25310 */
[----:B------:R-:W-:Y:S01]  /*4e90*/  ISETP.NE.AND.EX P0, PT, R5, RZ, PT, P0 ;  /* 0x000000ff0500720c */ /* 0x000fe20003f05300 */
[----:B------:R-:W4:Y:S01]  /*4ea0*/  @!UP3 LDCU UR5, c[0x0][0xb0c] ;  /* 0x00016180ff05b7ac */ /* 0x000f220008000800 */
[----:B------:R-:W-:Y:S01]  /*4eb0*/  SHF.L.U32 R9, R15, 0x1f, RZ ;  /* 0x0000001f0f097819 */ /* 0x000fe200000006ff */
[----:B------:R-:W-:Y:S02]  /*4ec0*/  USHF.L.U32 UR42, UR24, 0x8, URZ ;  /* 0x00000008182a7899 */ /* 0x000fe400080006ff */
[----:B------:R-:W-:Y:S02]  /*4ed0*/  USHF.L.U32 UR43, UR20, 0x6, URZ ;  /* 0x00000006142b7899 */ /* 0x000fe400080006ff */
[----:B---3--:R-:W-:Y:S07]  /*4ee0*/  UIMAD.WIDE.U32 UR6, UR14, UR8, URZ ;  /* 0x000000080e0672a5 */ /* 0x008fee000f8e00ff */
[----:B------:R-:W-:Y:S01]  /*4ef0*/  @!UP3 UMOV UR4, UR7 ;  /* 0x000000070004bc82 */ /* 0x000fe20008000000 */
[----:B----4-:R-:W-:Y:S02]  /*4f00*/  @!UP3 UISETP.NE.AND UP0, UPT, UR5, 0x1, UPT ;  /* 0x000000010500b88c */ /* 0x010fe4000bf05270 */
[----:B------:R-:W-:Y:S02]  /*4f10*/  @!UP3 USHF.R.U32.HI UR4, URZ, UR9, UR4 ;  /* 0x00000009ff04b299 */ /* 0x000fe40008011604 */
[----:B------:R-:W-:Y:S02]  /*4f20*/  UIMAD.WIDE.U32 UR6, UR13, UR11, URZ ;  /* 0x0000000b0d0672a5 */ /* 0x000fe4000f8e00ff */
[----:B------:R-:W-:Y:S02]  /*4f30*/  @!UP3 USEL UR8, UR14, UR4, !UP0 ;  /* 0x000000040e08b287 */ /* 0x000fe4000c000000 */
[----:B------:R-:W-:Y:S03]  /*4f40*/  @!UP3 UISETP.NE.AND UP0, UPT, UR10, 0x1, UPT ;  /* 0x000000010a00b88c */ /* 0x000fe6000bf05270 */
[----:B------:R-:W-:Y:S02]  /*4f50*/  @!UP3 UMOV UR6, UR7 ;  /* 0x000000070006bc82 */ /* 0x000fe40008000000 */
[----:B------:R-:W3:Y:S02]  /*4f60*/  @!UP3 LDCU UR4, c[0x0][0xb20] ;  /* 0x00016400ff04b7ac */ /* 0x000ee40008000800 */
[----:B---3--:R-:W-:Y:S04]  /*4f70*/  @!UP3 USHF.R.U32.HI UR6, URZ, UR4, UR6 ;  /* 0x00000004ff06b299 */ /* 0x008fe80008011606 */
[----:B------:R-:W-:Y:S04]  /*4f80*/  @!UP3 USEL UR6, UR13, UR6, !UP0 ;  /* 0x000000060d06b287 */ /* 0x000fe8000c000000 */
[----:B------:R-:W-:Y:S02]  /*4f90*/  @!UP3 UIADD3 UR4, UPT, UPT, -UR8, UR6, URZ ;  /* 0x000000060804b290 */ /* 0x000fe4000fffe1ff */
[----:B------:R-:W-:Y:S02]  /*4fa0*/  @!UP3 UIADD3 UR6, UPT, UPT, UR8, -UR6, URZ ;  /* 0x800000060806b290 */ /* 0x000fe4000fffe0ff */
[----:B------:R-:W-:Y:S02]  /*4fb0*/  @!UP3 UIMAD UR14, UR4, UR5, UR14 ;  /* 0x00000005040eb2a4 */ /* 0x000fe4000f8e020e */
[----:B------:R-:W-:Y:S01]  /*4fc0*/  @!UP3 UIMAD UR13, UR6, UR10, UR13 ;  /* 0x0000000a060db2a4 */ /* 0x000fe2000f8e020d */
[----:B------:R-:W-:Y:S11]  /*4fd0*/  BRA.U UP2, `(.L_x_90) ;  /* 0x0000000102107547 */ /* 0x000ff6000b800000 */
[----:B--2---:R-:W-:Y:S04]  /*4fe0*/  MOV R0, UR52 ;  /* 0x0000003400007c02 */ /* 0x004fe80008000f00 */
[----:B------:R-:W-:Y:S04]  /*4ff0*/  SHF.L.U32 R11, R0, 0x1f, RZ ;  /* 0x0000001f000b7819 */ /* 0x000fe800000006ff */
[----:B------:R-:W2:Y:S02]  /*5000*/  SYNCS.PHASECHK.TRANS64.TRYWAIT P2, [UR21+0x88], R11 ;  /* 0x0000880bff0075a7 */ /* 0x000ea40008041115 */
[----:B--2---:R-:W-:Y:S05]  /*5010*/  @!P2 BRA `(.L_x_91) ;  /* 0x000000580038a947 */ /* 0x004fea0003800000 */
.L_x_90:
[----:B------:R-:W-:Y:S05]  /*5020*/  @!P1 BRA `(.L_x_92) ;  /* 0x0000000000309947 */ /* 0x000fea0003800000 */
[----:B------:R-:W-:Y:S01]  /*5030*/  ISETP.NE.U32.AND P1, PT, R2, RZ, PT ;  /* 0x000000ff0200720c */ /* 0x000fe20003f25070 */
[----:B------:R-:W3:Y:S01]  /*5040*/  LDCU.64 UR4, c[0x0][0x358] ;  /* 0x00006b00ff0477ac */ /* 0x000ee20008000a00 */
[----:B------:R-:W-:Y:S02]  /*5050*/  IMAD.MOV.U32 R80, RZ, RZ, 0x1 ;  /* 0x00000001ff507424 */ /* 0x000fe400078e00ff */
[----:B------:R-:W-:Y:S11]  /*5060*/  ISETP.NE.AND.EX P1, PT, R3, RZ, PT, P1 ;  /* 0x000000ff0300720c */ /* 0x000ff60003f25310 */
[----:B------:R-:W-:Y:S02]  /*5070*/  @!UPT UIADD3 URZ, UPT, UPT, URZ, URZ, URZ ;  /* 0x000000fffffff290 */ /* 0x000fe4000fffe0ff */
[----:B--2---:R-:W2:Y:S01]  /*5080*/  @P1 LDC.64 R10, c[0x0][0x888] ;  /* 0x00022200ff0a1b82 */ /* 0x004ea20000000a00 */
[----:B------:R-:W-:Y:S04]  /*5090*/  @P1 IMAD R0, R4, UR36, RZ ;  /* 0x0000002404001c24 */ /* 0x000fe8000f8e02ff */
[----:B--2---:R-:W-:Y:S04]  /*50a0*/  @P1 IMAD.WIDE R10, R0, 0x4, R10 ;  /* 0x00000004000a1825 */ /* 0x004fe800078e020a */
[----:B------:R-:W-:Y:S01]  /*50b0*/  HFMA2 R0, -RZ, RZ, 0, 5.9604644775390625e-08 ;  /* 0x00000001ff007431 */ /* 0x000fe200000001ff */
[----:B---3-5:R3:W5:Y:S04]  /*50c0*/  @P1 LDG.E R41, desc[UR4][R10.64] ;  /* 0x000000040a291981 */ /* 0x028768000c1e1900 */
[----:B------:R-:W-:Y:S01]  /*50d0*/  @!P1 PRMT R80, R0, 0x7610, R80 ;  /* 0x0000761000509816 */ /* 0x000fe20000000050 */
[----:B---3--:R-:W4:Y:S06]  /*50e0*/  @!P1 LDC R41, c[0x0][0x880] ;  /* 0x00022000ff299b82 */ /* 0x008f2c0000000800 */
.L_x_92:
[----:B----45:R-:W-:Y:S01]  /*50f0*/  @!P0 FSETP.EQ.AND P1, PT, R41, RZ, PT ;  /* 0x000000ff2900820b */ /* 0x030fe20003f22000 */
[----:B------:R-:W-:Y:S01]  /*5100*/  @!UPT UIADD3 URZ, UPT, UPT, URZ, URZ, URZ ;  /* 0x000000fffffff290 */ /* 0x000fe2000fffe0ff */
[----:B------:R-:W-:Y:S11]  /*5110*/  @!P0 BRA `(.L_x_93) ;  /* 0x0000000000188947 */ /* 0x000ff60003800000 */
[----:B------:R-:W-:Y:S02]  /*5120*/  LOP3.LUT P0, RZ, R80, 0xff, RZ, 0xc0, !PT ;  /* 0x000000ff50ff7812 */ /* 0x000fe4000780c0ff */
[----:B------:R-:W-:Y:S04]  /*5130*/  ISETP.NE.U32.AND P1, PT, R2, RZ, PT ;  /* 0x000000ff0200720c */ /* 0x000fe80003f25070 */
[----:B------:R-:W-:Y:S04]  /*5140*/  ISETP.NE.AND.EX P1, PT, R3, RZ, PT, P1 ;  /* 0x000000ff0300720c */ /* 0x000fe80003f25310 */
[----:B------:R-:W-:Y:S03]  /*5150*/  PLOP3.LUT P1, PT, P1, PT, PT, 0x8, 0x80 ;  /* 0x000000000080781c */ /* 0x000fe60000f2e170 */
[----:B------:R-:W-:Y:S11]  /*5160*/  @P0 FSETP.EQ.AND P1, PT, R41, RZ, PT ;  /* 0x000000ff2900020b */ /* 0x000ff60003f22000 */
[----:B------:R-:W-:Y:S02]  /*5170*/  @!UPT UIADD3 URZ, UPT, UPT, URZ, URZ, URZ ;  /* 0x000000fffffff290 */ /* 0x000fe4000fffe0ff */
.L_x_93:
[----:B------:R-:W3:Y:S01]  /*5180*/  SYNCS.PHASECHK.TRANS64.TRYWAIT P2, [UR21+0x60], R9 ;  /* 0x00006009ff0075a7 */ /* 0x000ee20008041115 */
[----:B------:R-:W-:Y:S04]  /*5190*/  ELECT P0, URZ, PT ;  /* 0x0000000000ff782f */ /* 0x000fe80003800000 */
[----:B------:R-:W-:Y:S11]  /*51a0*/  PLOP3.LUT P1, PT, P1, P0, PT, 0xf2, 0x2f ;  /* 0x00000000002f781c */ /* 0x000ff60000f21e72 */
[----:B------:R-:W-:Y:S02]  /*51b0*/  @!UPT UIADD3 URZ, UPT, UPT, URZ, URZ, URZ ;  /* 0x000000fffffff290 */ /* 0x000fe4000fffe0ff */
[----:B------:R-:W-:Y:S05]  /*51c0*/  @!P1 IADD3 R8, P0, PT, R16, 0x580, RZ ;  /* 0x0000058010089810 */ /* 0x000fea0007f1e0ff */
[----:B------:R-:W-:Y:S01]  /*51d0*/  @!P1 IMAD.X R6, RZ, RZ, R17, P0 ;  /* 0x000000ffff069224 */ /* 0x000fe200000e0611 */
[----:B---3--:R-:W-:Y:S07]  /*51e0*/  @!P2 BRA `(.L_x_94) ;  /* 0x0000005400dca947 */ /* 0x008fee0003800000 */
.L_x_184:
[----:B------:R-:W-:Y:S01]  /*51f0*/  @!P1 R2UR UR5, R8 ;  /* 0x00000000080592ca */ /* 0x000fe200000e0000 */
[----:B------:R-:W-:Y:S01]  /*5200*/  VOTEU.ALL UP0, P1 ;  /* 0x0000000000ff7886 */ /* 0x000fe20000800000 */
[----:B------:R-:W-:Y:S01]  /*5210*/  @!P1 R2UR UR4, R6 ;  /* 0x00000000060492ca */ /* 0x000fe200000e0000 */
[----:B------:R-:W-:Y:S01]  /*5220*/  UMOV UR16, 0x0 ;  /* 0x0000000000107882 */ /* 0x000fe20000000000 */
[----:B------:R-:W-:Y:S01]  /*5230*/  UMOV UR17, 0x10000000 ;  /* 0x1000000000117882 */ /* 0x000fe20000000000 */
[----:B------:R-:W-:Y:S01]  /*5240*/  UMOV UR44, UR36 ;  /* 0x00000024002c7c82 */ /* 0x000fe20008000000 */
[----:B------:R-:W-:Y:S01]  /*5250*/  @!UP0 UIADD3 UR40, UPT, UPT, UR21, 0x200, URZ ;  /* 0x0000020015288890 */ /* 0x000fe2000fffe0ff */
[----:B--2---:R-:W-:Y:S01]  /*5260*/  @!P1 IMAD.MOV.U32 R0, RZ, RZ, 0x2000 ;  /* 0x00002000ff009424 */ /* 0x004fe200078e00ff */
[----:B------:R-:W-:Y:S01]  /*5270*/  @!UP0 UIADD3 UR10, UPT, UPT, UR42, 0x80, URZ ;  /* 0x000000802a0a8890 */ /* 0x000fe2000fffe0ff */
[----:B------:R-:W-:Y:S01]  /*5280*/  @!P1 IADD3 R8, P0, PT, R16, 0x580, RZ ;  /* 0x0000058010089810 */ /* 0x000fe20007f1e0ff */
[----:B------:R-:W-:Y:S01]  /*5290*/  @!UP0 UIADD3 UR8, UPT, UPT, UR21, 0x1200, URZ ;  /* 0x0000120015088890 */ /* 0x000fe2000fffe0ff */
[----:B------:R-:W-:Y:S02]  /*52a0*/  VOTEU.ALL UP0, P1 ;  /* 0x0000000000ff7886 */ /* 0x000fe40000800000 */
[----:B------:R-:W-:Y:S01]  /*52b0*/  IMAD.U32 R10, RZ, RZ, UR5 ;  /* 0x00000005ff0a7e24 */ /* 0x000fe2000f8e00ff */
[----:B------:R-:W-:Y:S01]  /*52c0*/  UMOV UR9, UR41 ;  /* 0x0000002900097c82 */ /* 0x000fe20008000000 */
[----:B------:R-:W-:Y:S01]  /*52d0*/  IMAD.U32 R11, RZ, RZ, UR4 ;  /* 0x00000004ff0b7e24 */ /* 0x000fe2000f8e00ff */
[----:B------:R-:W-:Y:S01]  /*52e0*/  UMOV UR11, UR43 ;  /* 0x0000002b000b7c82 */ /* 0x000fe20008000000 */
[----:B------:R-:W-:Y:S01]  /*52f0*/  UMOV UR12, UR36 ;  /* 0x00000024000c7c82 */ /* 0x000fe20008000000 */
[----:B------:R-:W-:Y:S01]  /*5300*/  @!P1 R2UR UR4, R10 ;  /* 0x000000000a0492ca */ /* 0x000fe200000e0000 */
[----:B------:R-:W-:Y:S01]  /*5310*/  UPRMT UR6, UR47, 0x654, UR41 ;  /* 0x000006542f067896 */ /* 0x000fe20008000029 */
[----:B------:R-:W-:Y:S01]  /*5320*/  @!P1 R2UR UR5, R11 ;  /* 0x000000000b0592ca */ /* 0x000fe200000e0000 */
[----:B------:R-:W-:Y:S11]  /*5330*/  @!P1 IMAD.X R6, RZ, RZ, R17, P0 ;  /* 0x000000ffff069224 */ /* 0x000ff600000e0611 */
[----:B------:R-:W-:Y:S01]  /*5340*/  @!UPT UIADD3 URZ, UPT, UPT, URZ, URZ, URZ ;  /* 0x000000fffffff290 */ /* 0x000fe2000fffe0ff */
[----:B------:R2:W-:Y:S01]  /*5350*/  @!UP0 UTMALDG.3D [UR40], [UR4], desc[UR16] ;  /* 0x00001028040085b4 */ /* 0x0005e20008011000 */
[----:B------:R-:W-:Y:S05]  /*5360*/  VOTEU.ALL UP0, P1 ;  /* 0x0000000000ff7886 */ /* 0x000fea0000800000 */
[----:B------:R2:W-:Y:S01]  /*5370*/  @!UP0 UTMALDG.3D [UR8], [UR4], desc[UR16] ;  /* 0x00001008040085b4 */ /* 0x0005e20008011000 */
[----:B------:R2:W-:Y:S01]  /*5380*/  @!P1 SYNCS.ARRIVE.TRANS64.RED.A0TR RZ, [UR21+0x40], R0 ;  /* 0x00004000ffff99a7 */ /* 0x0005e20008300415 */
[----:B------:R-:W-:Y:S01]  /*5390*/  SYNCS.ARRIVE.TRANS64.RED.A1T0 RZ, [UR6], RZ ;  /* 0x000000ffffff79a7 */ /* 0x000fe20008100406 */
[----:B------:R-:W3:Y:S02]  /*53a0*/  SYNCS.PHASECHK.TRANS64.TRYWAIT P2, [UR21+0x68], R9 ;  /* 0x00006809ff0075a7 */ /* 0x000ee40008041115 */
[----:B--23--:R-:W-:Y:S05]  /*53b0*/  @!P2 BRA `(.L_x_95) ;  /* 0x000000540080a947 */ /* 0x00cfea0003800000 */
.L_x_186:
        /* <DEDUP_REMOVED lines=10> */
[----:B------:R-:W-:Y:S02]  /*5460*/  @!UP0 UIADD3 UR10, UPT, UPT, UR42, 0xa0, URZ ;  /* 0x000000a02a0a8890 */ /* 0x000fe4000fffe0ff */
[----:B------:R-:W-:Y:S01]  /*5470*/  @!UP0 UIADD3 UR8, UPT, UPT, UR21, 0x3200, URZ ;  /* 0x0000320015088890 */ /* 0x000fe2000fffe0ff */
[----:B------:R-:W-:Y:S01]  /*5480*/  IMAD.U32 R10, RZ, RZ, UR5 ;  /* 0x00000005ff0a7e24 */ /* 0x000fe2000f8e00ff */
[----:B------:R-:W-:Y:S01]  /*5490*/  VOTEU.ALL UP0, P1 ;  /* 0x0000000000ff7886 */ /* 0x000fe20000800000 */
[----:B------:R-:W-:Y:S01]  /*54a0*/  IMAD.U32 R11, RZ, RZ, UR4 ;  /* 0x00000004ff0b7e24 */ /* 0x000fe2000f8e00ff */
[----:B------:R-:W-:Y:S01]  /*54b0*/  UMOV UR9, UR33 ;  /* 0x0000002100097c82 */ /* 0x000fe20008000000 */
[----:B------:R-:W-:Y:S01]  /*54c0*/  UMOV UR11, UR43 ;  /* 0x0000002b000b7c82 */ /* 0x000fe20008000000 */
[----:B------:R-:W-:Y:S01]  /*54d0*/  @!P1 R2UR UR4, R10 ;  /* 0x000000000a0492ca */ /* 0x000fe200000e0000 */
[----:B------:R-:W-:Y:S01]  /*54e0*/  UMOV UR12, UR36 ;  /* 0x00000024000c7c82 */ /* 0x000fe20008000000 */
[----:B------:R-:W-:Y:S01]  /*54f0*/  @!P1 R2UR UR5, R11 ;  /* 0x000000000b0592ca */ /* 0x000fe200000e0000 */
[----:B------:R-:W-:Y:S01]  /*5500*/  UPRMT UR6, UR47, 0x654, UR33 ;  /* 0x000006542f067896 */ /* 0x000fe20008000021 */
[----:B------:R-:W-:Y:S11]  /*5510*/  @!P1 IMAD.X R6, RZ, RZ, R17, P0 ;  /* 0x000000ffff069224 */ /* 0x000ff600000e0611 */
[----:B------:R2:W-:Y:S01]  /*5520*/  @!UP0 UTMALDG.3D [UR32], [UR4], desc[UR16] ;  /* 0x00001020040085b4 */ /* 0x0005e20008011000 */
[----:B------:R-:W-:Y:S05]  /*5530*/  VOTEU.ALL UP0, P1 ;  /* 0x0000000000ff7886 */ /* 0x000fea0000800000 */
[----:B------:R2:W-:Y:S01]  /*5540*/  @!UP0 UTMALDG.3D [UR8], [UR4], desc[UR16] ;  /* 0x00001008040085b4 */ /* 0x0005e20008011000 */
[----:B------:R2:W-:Y:S01]  /*5550*/  @!P1 SYNCS.ARRIVE.TRANS64.RED.A0TR RZ, [UR21+0x48], R0 ;  /* 0x00004800ffff99a7 */ /* 0x0005e20008300415 */
[----:B------:R-:W-:Y:S01]  /*5560*/  SYNCS.ARRIVE.TRANS64.RED.A1T0 RZ, [UR6], RZ ;  /* 0x000000ffffff79a7 */ /* 0x000fe20008100406 */
[----:B------:R-:W3:Y:S02]  /*5570*/  SYNCS.PHASECHK.TRANS64.TRYWAIT P2, [UR21+0x70], R9 ;  /* 0x00007009ff0075a7 */ /* 0x000ee40008041115 */
[----:B--23--:R-:W-:Y:S05]  /*5580*/  @!P2 BRA `(.L_x_96) ;  /* 0x000000540024a947 */ /* 0x00cfea0003800000 */
.L_x_188:
        /* <DEDUP_REMOVED lines=9> */
[----:B------:R-:W-:Y:S01]  /*5620*/  VIADD R14, R14, 0x1 ;  /* 0x000000010e0e7836 */ /* 0x000fe20000000000 */
        /* <DEDUP_REMOVED lines=10> */
[----:B------:R-:W-:Y:S01]  /*56d0*/  UMOV UR12, UR36 ;  /* 0x00000024000c7c82 */ /* 0x000fe20008000000 */
[----:B------:R-:W-:Y:S11]  /*56e0*/  UPRMT UR6, UR47, 0x654, UR25 ;  /* 0x000006542f067896 */ /* 0x000ff60008000019 */
[----:B------:R2:W-:Y:S01]  /*56f0*/  @!UP0 UTMALDG.3D [UR24], [UR4], desc[UR16] ;  /* 0x00001018040085b4 */ /* 0x0005e20008011000 */
[----:B------:R-:W-:Y:S05]  /*5700*/  VOTEU.ALL UP0, P1 ;  /* 0x0000000000ff7886 */ /* 0x000fea0000800000 */
[----:B------:R2:W-:Y:S01]  /*5710*/  @!UP0 UTMALDG.3D [UR8], [UR4], desc[UR16] ;  /* 0x00001008040085b4 */ /* 0x0005e20008011000 */
[----:B------:R2:W-:Y:S01]  /*5720*/  @!P1 SYNCS.ARRIVE.TRANS64.RED.A0TR RZ, [UR21+0x50], R0 ;  /* 0x00005000ffff99a7 */ /* 0x0005e20008300415 */
[----:B------:R-:W-:Y:S01]  /*5730*/  SYNCS.ARRIVE.TRANS64.RED.A1T0 RZ, [UR6], RZ ;  /* 0x000000ffffff79a7 */ /* 0x000fe20008100406 */
[----:B------:R-:W3:Y:S02]  /*5740*/  SYNCS.PHASECHK.TRANS64.TRYWAIT P0, [UR21+0x78], R9 ;  /* 0x00007809ff0075a7 */ /* 0x000ee40008001115 */
[----:B--23--:R-:W-:Y:S05]  /*5750*/  @!P0 BRA `(.L_x_97) ;  /* 0x0000005000c88947 */ /* 0x00cfea0003800000 */
.L_x_190:
[----:B------:R-:W-:Y:S01]  /*5760*/  UIADD3 UR24, UPT, UPT, UR13, UR63, URZ ;  /* 0x0000003f0d187290 */ /* 0x000fe2000fffe0ff */
[----:B------:R-:W-:Y:S01]  /*5770*/  @!P1 IADD3 R6, P0, PT, R16, 0x580, RZ ;  /* 0x0000058010069810 */ /* 0x000fe20007f1e0ff */
[----:B------:R-:W-:Y:S01]  /*5780*/  UPLOP3.LUT UP2, UPT, UPT, UPT, UPT, 0x80, 0x8 ;  /* 0x000000000008789c */ /* 0x000fe20003f4f070 */
[----:B------:R-:W-:Y:S01]  /*5790*/  R2UR UR26, R82 ;  /* 0x00000000521a72ca */ /* 0x000fe200000e0000 */
[----:B------:R-:W-:Y:S01]  /*57a0*/  VOTEU.ALL UP0, P1 ;  /* 0x0000000000ff7886 */ /* 0x000fe20000800000 */
[----:B------:R-:W-:Y:S01]  /*57b0*/  @!P1 R2UR UR5, R6 ;  /* 0x00000000060592ca */ /* 0x000fe200000e0000 */
[----:B--2---:R-:W-:Y:S01]  /*57c0*/  @!P1 IMAD.X R0, RZ, RZ, R17, P0 ;  /* 0x000000ffff009224 */ /* 0x004fe200000e0611 */
[----:B------:R-:W-:Y:S01]  /*57d0*/  UMOV UR6, 0x0 ;  /* 0x0000000000067882 */ /* 0x000fe20000000000 */
[----:B------:R-:W-:Y:S01]  /*57e0*/  UMOV UR7, 0x10000000 ;  /* 0x1000000000077882 */ /* 0x000fe20000000000 */
[----:B------:R-:W-:Y:S01]  /*57f0*/  @!UP0 UIADD3 UR18, UPT, UPT, UR42, 0x60, URZ ;  /* 0x000000602a128890 */ /* 0x000fe2000fffe0ff */
[----:B------:R-:W-:Y:S01]  /*5800*/  ISETP.NE.AND P0, PT, R14, 0x2, PT ;  /* 0x000000020e00780c */ /* 0x000fe20003f05270 */
[----:B------:R-:W-:Y:S01]  /*5810*/  @!UP0 UIADD3 UR16, UPT, UPT, UR21, 0x6200, URZ ;  /* 0x0000620015108890 */ /* 0x000fe2000fffe0ff */
[----:B------:R-:W-:Y:S01]  /*5820*/  @!P1 R2UR UR4, R0 ;  /* 0x00000000000492ca */ /* 0x000fe200000e0000 */
[----:B------:R-:W-:Y:S01]  /*5830*/  @!UP0 UIADD3 UR17, UPT, UPT, UR21, 0x58, URZ ;  /* 0x0000005815118890 */ /* 0x000fe2000fffe0ff */
[----:B------:R-:W-:Y:S01]  /*5840*/  SEL R0, RZ, 0x1, P0 ;  /* 0x00000001ff007807 */ /* 0x000fe20000000000 */
[----:B------:R-:W-:Y:S01]  /*5850*/  @!UP0 UIADD3 UR10, UPT, UPT, UR42, 0xe0, URZ ;  /* 0x000000e02a0a8890 */ /* 0x000fe2000fffe0ff */
[----:B------:R-:W-:Y:S01]  /*5860*/  LOP3.LUT R15, R15, 0x1, RZ, 0x3c, !PT ;  /* 0x000000010f0f7812 */ /* 0x000fe200078e3cff */
[----:B------:R-:W-:Y:S01]  /*5870*/  @!UP0 UIADD3 UR8, UPT, UPT, UR21, 0x7200, URZ ;  /* 0x0000720015088890 */ /* 0x000fe2000fffe0ff */
[----:B------:R-:W-:Y:S01]  /*5880*/  IMAD.U32 R8, RZ, RZ, UR5 ;  /* 0x00000005ff087e24 */ /* 0x000fe2000f8e00ff */
[----:B------:R-:W-:Y:S01]  /*5890*/  VOTEU.ALL UP0, P1 ;  /* 0x0000000000ff7886 */ /* 0x000fe20000800000 */
[----:B------:R-:W-:Y:S01]  /*58a0*/  UMOV UR19, UR43 ;  /* 0x0000002b00137c82 */ /* 0x000fe20008000000 */
[----:B------:R-:W-:Y:S01]  /*58b0*/  UMOV UR20, UR36 ;  /* 0x0000002400147c82 */ /* 0x000fe20008000000 */
[----:B------:R-:W-:Y:S01]  /*58c0*/  UMOV UR11, UR43 ;  /* 0x0000002b000b7c82 */ /* 0x000fe20008000000 */
[----:B------:R-:W-:Y:S01]  /*58d0*/  UMOV UR12, UR36 ;  /* 0x00000024000c7c82 */ /* 0x000fe20008000000 */
[----:B------:R-:W-:Y:S01]  /*58e0*/  UMOV UR9, UR17 ;  /* 0x0000001100097c82 */ /* 0x000fe20008000000 */
[----:B------:R-:W-:Y:S01]  /*58f0*/  IMAD.U32 R9, RZ, RZ, UR4 ;  /* 0x00000004ff097e24 */ /* 0x000fe2000f8e00ff */
[----:B------:R-:W-:Y:S01]  /*5900*/  @!P1 R2UR UR4, R8 ;  /* 0x00000000080492ca */ /* 0x000fe200000e0000 */
[----:B------:R-:W-:Y:S01]  /*5910*/  UMOV UR36, UR29 ;  /* 0x0000001d00247c82 */ /* 0x000fe20008000000 */
[----:B------:R-:W-:Y:S02]  /*5920*/  LOP3.LUT R13, R13, R0, RZ, 0x3c, !PT ;  /* 0x000000000d0d7212 */ /* 0x000fe400078e3cff */
[----:B------:R-:W-:Y:S02]  /*5930*/  @!P1 R2UR UR5, R9 ;  /* 0x00000000090592ca */ /* 0x000fe400000e0000 */
[----:B------:R-:W-:Y:S11]  /*5940*/  SEL R14, R14, RZ, P0 ;  /* 0x000000ff0e0e7207 */ /* 0x000ff60000000000 */
[----:B------:R2:W-:Y:S01]  /*5950*/  @!UP0 UTMALDG.3D [UR16], [UR4], desc[UR6] ;  /* 0x00000610040085b4 */ /* 0x0005e20008011000 */
[----:B------:R-:W-:Y:S05]  /*5960*/  VOTEU.ALL UP0, P1 ;  /* 0x0000000000ff7886 */ /* 0x000fea0000800000 */
[----:B------:R3:W-:Y:S01]  /*5970*/  @!UP0 UTMALDG.3D [UR8], [UR4], desc[UR6] ;  /* 0x00000608040085b4 */ /* 0x0007e20008011000 */
[----:B------:R3:W-:Y:S01]  /*5980*/  @!P1 SYNCS.ARRIVE.TRANS64.RED.A0TR RZ, [UR21+0x58], R7 ;  /* 0x00005807ffff99a7 */ /* 0x0007e20008300415 */
[----:B------:R-:W-:Y:S01]  /*5990*/  SYNCS.ARRIVE.TRANS64.RED.A1T0 RZ, [UR37], RZ ;  /* 0x000000ffffff79a7 */ /* 0x000fe20008100425 */
[----:B--2---:R-:W-:Y:S01]  /*59a0*/  UIADD3 UR20, UPT, UPT, UR14, UR26, URZ ;  /* 0x0000001a0e147290 */ /* 0x004fe2000fffe0ff */
[----:B------:R-:W-:Y:S11]  /*59b0*/  BRA.U UP1, `(.L_x_98) ;  /* 0xfffffff101047547 */ /* 0x000ff6000b83ffff */
[----:B------:R-:W-:-:S04]  /*59c0*/  SHF.L.U32 R3, R15, 0x1f, RZ ;  /* 0x0000001f0f037819 */ /* 0x000fc800000006ff */
[----:B------:R-:W2:Y:S02]  /*59d0*/  SYNCS.PHASECHK.TRANS64.TRYWAIT P0, [UR21+0x60], R3 ;  /* 0x00006003ff0075a7 */ /* 0x000ea40008001115 */
[----:B--2---:R-:W-:Y:S05]  /*59e0*/  @!P0 BRA `(.L_x_99) ;  /* 0x00000050003c8947 */ /* 0x004fea0003800000 */
.L_x_192:
[----:B------:R-:W4:Y:S02]  /*59f0*/  SYNCS.PHASECHK.TRANS64.TRYWAIT P0, [UR21+0x68], R3 ;  /* 0x00006803ff0075a7 */ /* 0x000f240008001115 */
[----:B----4-:R-:W-:Y:S05]  /*5a00*/  @!P0 BRA `(.L_x_100) ;  /* 0x00000050004c8947 */ /* 0x010fea0003800000 */
.L_x_194:
[----:B------:R-:W4:Y:S02]  /*5a10*/  SYNCS.PHASECHK.TRANS64.TRYWAIT P0, [UR21+0x70], R3 ;  /* 0x00007003ff0075a7 */ /* 0x000f240008001115 */
[----:B----4-:R-:W-:Y:S05]  /*5a20*/  @!P0 BRA `(.L_x_101) ;  /* 0x00000050005c8947 */ /* 0x010fea0003800000 */
.L_x_196:
[----:B--2---:R-:W-:-:S07]  /*5a30*/  MOV R0, UR21 ;  /* 0x0000001500007c02 */ /* 0x004fce0008000f00 */
.L_x_102:
[----:B--2---:R-:W-:-:S04]  /*5a40*/  SHF.L.U32 R3, R15, 0x1f, RZ ;  /* 0x0000001f0f037819 */ /* 0x004fc800000006ff */
[----:B------:R2:W4:Y:S03]  /*5a50*/  SYNCS.PHASECHK.TRANS64.TRYWAIT P0, [R0+URZ+0x78], R3 ;  /* 0x00007803000075a7 */ /* 0x00052600080011ff */
[----:B----4-:R-:W-:Y:S05]  /*5a60*/  @!P0 NANOSLEEP.SYNCS 0x989680 ;  /* 0x009896800000895d */ /* 0x010fea0003900000 */
[----:B------:R-:W4:Y:S02]  /*5a70*/  @!P0 SYNCS.PHASECHK.TRANS64 P0, [R0+URZ+0x78], R3 ;  /* 0x00007803000085a7 */ /* 0x000f2400080010ff */
[----:B-1-34-:R-:W-:Y:S05]  /*5a80*/  @P0 EXIT ;  /* 0x000000000000094d */ /* 0x01afea0003800000 */
[----:B------:R-:W-:Y:S05]  /*5a90*/  BRA `(.L_x_102) ;  /* 0xfffffffc00e87947 */ /* 0x000fea000383ffff */
.L_x_87:
[----:B------:R-:W-:-:S06]  /*5aa0*/  UISETP.GE.AND UP0, UPT, UR18, 0x4, UPT ;  /* 0x000000041200788c */ /* 0x000fcc000bf06270 */
[----:B------:R-:W-:-:S13]  /*5ab0*/  PLOP3.LUT P0, PT, PT, PT, UP0, 0x80, 0x8 ;  /* 0x000000000008781c */ /* 0x000fda0003f0f008 */
[----:B------:R-:W-:Y:S05]  /*5ac0*/  @!P0 EXIT ;  /* 0x000000000000894d */ /* 0x000fea0003800000 */
[----:B------:R-:W-:Y:S01]  /*5ad0*/  BAR.SYNC.DEFER_BLOCKING 0x6, 0xa0 ;  /* 0x0182800000007b1d */ /* 0x000fe20000010000 */
[C---:B------:R-:W-:Y:S01]  /*5ae0*/  IMAD.SHL.U32 R3, R94.reuse, 0x20, RZ ;  /* 0x000000205e037824 */ /* 0x040fe200078e00ff */
[C---:B------:R-:W-:Y:S01]  /*5af0*/  SHF.L.U32 R2, R94.reuse, 0x2, RZ ;  /* 0x000000025e027819 */ /* 0x040fe200000006ff */
[C---:B------:R-:W-:Y:S01]  /*5b00*/  IMAD.SHL.U32 R8, R81.reuse, 0x400, RZ ;  /* 0x0000040051087824 */ /* 0x040fe200078e00ff */
[C---:B------:R-:W-:Y:S01]  /*5b10*/  LOP3.LUT R95, R94.reuse, 0x60, RZ, 0xc0, !PT ;  /* 0x000000605e5f7812 */ /* 0x040fe200078ec0ff */
[----:B------:R-:W-:Y:S01]  /*5b20*/  IMAD.SHL.U32 R4, R81, 0x200000, RZ ;  /* 0x0020000051047824 */ /* 0x000fe200078e00ff */
[----:B------:R-:W-:Y:S02]  /*5b30*/  UMOV UR43, 0x400 ;  /* 0x00000400002b7882 */ /* 0x000fe40000000000 */
[----:B------:R-:W1:Y:S01]  /*5b40*/  LDC.64 R78, c[0x0][0x8b0] ;  /* 0x00022c00ff4e7b82 */ /* 0x000e620000000a00 */
[----:B------:R-:W-:Y:S01]  /*5b50*/  ULEA UR43, UR47, UR43, 0x18 ;  /* 0x0000002b2f2b7291 */ /* 0x000fe2000f8ec0ff */
[C---:B------:R-:W-:Y:S01]  /*5b60*/  LOP3.LUT R93, R3.reuse, 0xb20, RZ, 0xc0, !PT ;  /* 0x00000b20035d7812 */ /* 0x040fe200078ec0ff */
[----:B------:R-:W2:Y:S01]  /*5b70*/  LDCU.64 UR6, c[0x0][0x890] ;  /* 0x00011200ff0677ac */ /* 0x000ea20008000a00 */
[----:B------:R-:W-:Y:S01]  /*5b80*/  LOP3.LUT R3, R3, 0xc0, RZ, 0xc0, !PT ;  /* 0x000000c003037812 */ /* 0x000fe200078ec0ff */
[----:B------:R-:W-:Y:S01]  /*5b90*/  IMAD.U32 R37, R94, 0x10000, RZ ;  /* 0x000100005e257824 */ /* 0x000fe200078e00ff */
[----:B------:R-:W-:Y:S01]  /*5ba0*/  LOP3.LUT R93, R93, 0x400, R8, 0xf8, !PT ;  /* 0x000004005d5d7812 */ /* 0x000fe200078ef808 */
[----:B------:R-:W-:Y:S01]  /*5bb0*/  UIADD3 UR4, UPT, UPT, UR43, 0x200, URZ ;  /* 0x000002002b047890 */ /* 0x000fe2000fffe0ff */
[----:B------:R-:W3:Y:S01]  /*5bc0*/  LDC.64 R76, c[0x0][0x8a8] ;  /* 0x00022a00ff4c7b82 */ /* 0x000ee20000000a00 */
[----:B------:R-:W-:Y:S01]  /*5bd0*/  LOP3.LUT R2, R3, 0x18, R2, 0xf8, !PT ;  /* 0x0000001803027812 */ /* 0x000fe200078ef802 */
[----:B------:R-:W-:Y:S01]  /*5be0*/  HFMA2 R36, -RZ, RZ, 0, 0 ;  /* 0x00000000ff247431 */ /* 0x000fe200000001ff */
[----:B------:R-:W-:Y:S01]  /*5bf0*/  LOP3.LUT R4, R4, 0x200000, RZ, 0xc0, !PT ;  /* 0x0020000004047812 */ /* 0x000fe200078ec0ff */
[----:B------:R-:W-:Y:S01]  /*5c00*/  IMAD.MOV.U32 R90, RZ, RZ, 0x1 ;  /* 0x00000001ff5a7424 */ /* 0x000fe200078e00ff */
[----:B------:R-:W-:-:S02]  /*5c10*/  LOP3.LUT R93, R93, R2, RZ, 0xfc, !PT ;  /* 0x000000025d5d7212 */ /* 0x000fc400078efcff */
[----:B------:R-:W-:Y:S02]  /*5c20*/  CS2R R88, SRZ ;  /* 0x0000000000587805 */ /* 0x000fe4000001ff00 */
[----:B------:R-:W-:Y:S01]  /*5c30*/  MOV R84, UR4 ;  /* 0x0000000400547c02 */ /* 0x000fe20008000f00 */
[----:B------:R-:W-:Y:S01]  /*5c40*/  IMAD.MOV.U32 R86, RZ, RZ, RZ ;  /* 0x000000ffff567224 */ /* 0x000fe200078e00ff */
[----:B------:R-:W4:Y:S01]  /*5c50*/  LDS R0, [UR43+0x140] ;  /* 0x0001402bff007984 */ /* 0x000f220008000800 */
[----:B------:R-:W-:Y:S01]  /*5c60*/  LOP3.LUT R92, R94, 0x2, RZ, 0xc0, !PT ;  /* 0x000000025e5c7812 */ /* 0x000fe200078ec0ff */
[----:B------:R-:W1:Y:S01]  /*5c70*/  LDCU UR60, c[0x0][0x370] ;  /* 0x00006e00ff3c77ac */ /* 0x000e620008000800 */
[----:B------:R-:W-:Y:S01]  /*5c80*/  LOP3.LUT R37, R4, 0x400000, R37, 0xf8, !PT ;  /* 0x0040000004257812 */ /* 0x000fe200078ef825 */
[----:B------:R-:W-:Y:S01]  /*5c90*/  IMAD R93, R93, 0x2, R84 ;  /* 0x000000025d5d7824 */ /* 0x000fe200078e0254 */
[----:B------:R-:W-:Y:S01]  /*5ca0*/  LOP3.LUT R94, R94, 0x4, RZ, 0xc0, !PT ;  /* 0x000000045e5e7812 */ /* 0x000fe200078ec0ff */
[----:B--2---:R-:W-:Y:S01]  /*5cb0*/  IMAD.U32 R97, RZ, RZ, UR6 ;  /* 0x00000006ff617e24 */ /* 0x004fe2000f8e00ff */
[----:B------:R-:W2:Y:S01]  /*5cc0*/  LDCU UR42, c[0x0][0xb0c] ;  /* 0x00016180ff2a77ac */ /* 0x000ea20008000800 */
[----:B------:R-:W-:-:S02]  /*5cd0*/  IMAD.U32 R96, RZ, RZ, UR7 ;  /* 0x00000007ff607e24 */ /* 0x000fc4000f8e00ff */
[--C-:B------:R-:W-:Y:S01]  /*5ce0*/  IMAD R92, R92, -0x10, R93.reuse ;  /* 0xfffffff05c5c7824 */ /* 0x100fe200078e025d */
[----:B------:R-:W1:Y:S01]  /*5cf0*/  LDCU UR39, c[0x0][0xb30] ;  /* 0x00016600ff2777ac */ /* 0x000e620008000800 */
[----:B------:R-:W-:Y:S01]  /*5d00*/  IMAD R91, R94, -0x10, R93 ;  /* 0xfffffff05e5b7824 */ /* 0x000fe200078e025d */
[----:B------:R-:W1:Y:S01]  /*5d10*/  LDCU.64 UR54, c[0x0][0x888] ;  /* 0x00011100ff3677ac */ /* 0x000e620008000a00 */
[----:B------:R-:W1:Y:S01]  /*5d20*/  LDCU.64 UR40, c[0x0][0xb28] ;  /* 0x00016500ff2877ac */ /* 0x000e620008000a00 */
[----:B------:R-:W1:Y:S01]  /*5d30*/  LDCU.128 UR56, c[0x0][0xb10] ;  /* 0x00016200ff3877ac */ /* 0x000e620008000c00 */
[----:B------:R-:W1:Y:S01]  /*5d40*/  LDCU UR53, c[0x0][0x374] ;  /* 0x00006e80ff3577ac */ /* 0x000e620008000800 */
[----:B------:R-:W-:Y:S01]  /*5d50*/  UMOV UR52, URZ ;  /* 0x000000ff00347c82 */ /* 0x000fe20008000000 */
[----:B------:R-:W-:Y:S01]  /*5d60*/  UMOV UR46, URZ ;  /* 0x000000ff002e7c82 */ /* 0x000fe20008000000 */
[----:B-1234-:R-:W-:-:S07]  /*5d70*/  IMAD.IADD R37, R0, 0x1, R37 ;  /* 0x0000000100257824 */ /* 0x01efce00078e0225 */
.L_x_146:
[----:B------:R-:W-:Y:S02]  /*5d80*/  LEA R3, R86, UR43, 0x3 ;  /* 0x0000002b56037c11 */ /* 0x000fe4000f8e18ff */
[----:B------:R-:W-:Y:S02]  /*5d90*/  SHF.L.U32 R0, R88, 0x1f, RZ ;  /* 0x0000001f58007819 */ /* 0x000fe400000006ff */
[----:B------:R-:W-:Y:S02]  /*5da0*/  LEA R5, R86, UR43, 0x4 ;  /* 0x0000002b56057c11 */ /* 0x000fe4000f8e20ff */
[----:B-1----:R-:W1:Y:S02]  /*5db0*/  SYNCS.PHASECHK.TRANS64.TRYWAIT P0, [R3+URZ+0x90], R0 ;  /* 0x00009000030075a7 */ /* 0x002e6400080011ff */
[----:B-12---:R-:W-:Y:S05]  /*5dc0*/  @!P0 BRA `(.L_x_103) ;  /* 0x0000004c008c8947 */ /* 0x006fea0003800000 */
.L_x_197:
[----:B------:R-:W2:Y:S01]  /*5dd0*/  LDS.128 R4, [R5+0x120] ;  /* 0x0001200005047984 */ /* 0x000ea20000000c00 */
        /* <DEDUP_REMOVED lines=10> */
[----:B------:R-:W-:Y:S01]  /*5e80*/  PLOP3.LUT P0, PT, PT, PT, UP1, 0x80, 0x8 ;  /* 0x000000000008781c */ /* 0x000fe20003f0f018 */
[----:B------:R-:W-:Y:S11]  /*5e90*/  UP2UR UR62, UPR, URZ, 0x2 ;  /* 0x00000002ff3e7883 */ /* 0x000ff60008000000 */
[----:B------:R-:W-:Y:S01]  /*5ea0*/  @!UPT UIADD3 URZ, UPT, UPT, URZ, URZ, URZ ;  /* 0x000000fffffff290 */ /* 0x000fe2000fffe0ff */
[----:B-1----:R-:W-:Y:S02]  /*5eb0*/  @P0 SHF.R.U32.HI R0, RZ, 0x10, R5 ;  /* 0x00000010ff000819 */ /* 0x002fe40000011605 */
        /* <DEDUP_REMOVED lines=12> */
[----:B------:R-:W2:Y:S01]  /*5f80*/  LDCU UR12, c[0x0][0xb20] ;  /* 0x00016400ff0c77ac */ /* 0x000ea20008000800 */
[----:B------:R-:W-:Y:S02]  /*5f90*/  UIMAD.WIDE.U32 UR4, UR53, UR59, URZ ;  /* 0x0000003b350472a5 */ /* 0x000fe4000f8e00ff */
[----:B------:R-:W-:Y:S02]  /*5fa0*/  UIMAD.WIDE.U32 UR6, UR60, UR56, URZ ;  /* 0x000000383c0672a5 */ /* 0x000fe4000f8e00ff */
[----:B------:R-:W-:Y:S02]  /*5fb0*/  UISETP.NE.AND UP0, UPT, UR58, 0x1, UPT ;  /* 0x000000013a00788c */ /* 0x000fe4000bf05270 */
[----:B------:R-:W-:Y:S02]  /*5fc0*/  UIMAD.WIDE.U32 UR8, UR37, UR59, URZ ;  /* 0x0000003b250872a5 */ /* 0x000fe4000f8e00ff */
[----:B------:R-:W-:Y:S02]  /*5fd0*/  UIMAD.WIDE.U32 UR10, UR38, UR56, URZ ;  /* 0x00000038260a72a5 */ /* 0x000fe4000f8e00ff */
[----:B------:R-:W-:Y:S02]  /*5fe0*/  UISETP.NE.AND UP1, UPT, UR42, 0x1, UPT ;  /* 0x000000012a00788c */ /* 0x000fe4000bf25270 */
[----:B------:R-:W-:Y:S01]  /*5ff0*/  UISETP.NE.AND UP2, UPT, UR45, 0x1, UPT ;  /* 0x000000012d00788c */ /* 0x000fe2000bf45270 */
[----:B------:R-:W-:Y:S02]  /*6000*/  UMOV UR4, UR5 ;  /* 0x0000000500047c82 */ /* 0x000fe40008000000 */
[----:B--2---:R-:W-:Y:S03]  /*6010*/  USHF.R.U32.HI UR5, URZ, UR12, UR4 ;  /* 0x0000000cff057299 */ /* 0x004fe60008011604 */
[----:B------:R-:W-:Y:S02]  /*6020*/  UMOV UR4, UR7 ;  /* 0x0000000700047c82 */ /* 0x000fe40008000000 */
[----:B------:R-:W-:Y:S02]  /*6030*/  USHF.R.U32.HI UR7, URZ, UR57, UR4 ;  /* 0x00000039ff077299 */ /* 0x000fe40008011604 */
[----:B------:R-:W-:Y:S02]  /*6040*/  USEL UR4, UR53, UR5, !UP0 ;  /* 0x0000000535047287 */ /* 0x000fe4000c000000 */
[----:B------:R-:W-:Y:S01]  /*6050*/  USEL UR7, UR60, UR7, !UP1 ;  /* 0x000000073c077287 */ /* 0x000fe2000c800000 */
[----:B------:R-:W-:Y:S01]  /*6060*/  UMOV UR5, UR9 ;  /* 0x0000000900057c82 */ /* 0x000fe20008000000 */
[----:B------:R-:W-:Y:S02]  /*6070*/  UIMAD.WIDE.U32 UR8, UR4, UR40, URZ ;  /* 0x00000028040872a5 */ /* 0x000fe4000f8e00ff */
[----:B------:R-:W-:Y:S03]  /*6080*/  USHF.R.U32.HI UR6, URZ, UR12, UR5 ;  /* 0x0000000cff067299 */ /* 0x000fe60008011605 */
[----:B------:R-:W-:Y:S01]  /*6090*/  UMOV UR5, UR11 ;  /* 0x0000000b00057c82 */ /* 0x000fe20008000000 */
[----:B------:R-:W-:Y:S02]  /*60a0*/  UIMAD.WIDE.U32 UR10, UR7, UR40, URZ ;  /* 0x00000028070a72a5 */ /* 0x000fe4000f8e00ff */
[----:B------:R-:W-:Y:S02]  /*60b0*/  USHF.R.U32.HI UR12, URZ, UR57, UR5 ;  /* 0x00000039ff0c7299 */ /* 0x000fe40008011605 */
[----:B------:R-:W-:Y:S01]  /*60c0*/  USEL UR6, UR37, UR6, !UP0 ;  /* 0x0000000625067287 */ /* 0x000fe2000c000000 */
[----:B------:R-:W-:Y:S02]  /*60d0*/  UMOV UR5, UR9 ;  /* 0x0000000900057c82 */ /* 0x000fe40008000000 */
[----:B------:R-:W-:Y:S01]  /*60e0*/  UMOV UR10, UR11 ;  /* 0x0000000b000a7c82 */ /* 0x000fe20008000000 */
[----:B------:R-:W-:Y:S02]  /*60f0*/  @UP2 USHF.R.U32.HI UR4, URZ, UR41, UR5 ;  /* 0x00000029ff042299 */ /* 0x000fe40008011605 */
[----:B------:R-:W-:Y:S02]  /*6100*/  @UP2 USHF.R.U32.HI UR7, URZ, UR41, UR10 ;  /* 0x00000029ff072299 */ /* 0x000fe4000801160a */
[----:B------:R-:W-:Y:S02]  /*6110*/  UIMAD UR4, UR45, UR4, URZ ;  /* 0x000000042d0472a4 */ /* 0x000fe4000f8e02ff */
        /* <DEDUP_REMOVED lines=8> */
[----:B------:R-:W-:Y:S02]  /*61a0*/  USEL UR11, UR6, UR4, !UP2 ;  /* 0x00000004060b7287 */ /* 0x000fe4000d000000 */
[----:B------:R-:W-:Y:S02]  /*61b0*/  UIADD3 UR8, UPT, UPT, -UR5, URZ, URZ ;  /* 0x000000ff05087290 */ /* 0x000fe4000fffe1ff */
[----:B------:R-:W-:Y:S01]  /*61c0*/  UIADD3 UR10, UPT, UPT, -UR11, URZ, URZ ;  /* 0x000000ff0b0a7290 */ /* 0x000fe2000fffe1ff */
[----:B------:R-:W-:Y:S01]  /*61d0*/  @!UP0 UMOV UR4, UR9 ;  /* 0x0000000900048c82 */ /* 0x000fe20008000000 */
[----:B------:R-:W-:Y:S02]  /*61e0*/  UIADD3 UR9, UPT, UPT, -UR6, URZ, URZ ;  /* 0x000000ff06097290 */ /* 0x000fe4000fffe1ff */
[----:B------:R-:W-:Y:S02]  /*61f0*/  @!UP0 USHF.R.U32.HI UR4, URZ, UR41, UR4 ;  /* 0x00000029ff048299 */ /* 0x000fe40008011604 */
[----:B------:R-:W-:Y:S02]  /*6200*/  UIMAD UR10, UR45, UR10, UR6 ;  /* 0x0000000a2d0a72a4 */ /* 0x000fe4000f8e0206 */
[----:B------:R-:W-:Y:S04]  /*6210*/  @!UP0 USEL UR4, UR5, UR4, !UP2 ;  /* 0x0000000405048287 */ /* 0x000fe8000d000000 */
[----:B------:R-:W-:Y:S02]  /*6220*/  @!UP0 UIMAD UR10, UR7, UR10, UR4 ;  /* 0x0000000a070a82a4 */ /* 0x000fe4000f8e0204 */
[----:B------:R-:W-:Y:S02]  /*6230*/  @!UP0 UIADD3 UR11, UPT, UPT, UR11, -UR4, URZ ;  /* 0x800000040b0b8290 */ /* 0x000fe4000fffe0ff */
[----:B------:R-:W-:Y:S02]  /*6240*/  UIMAD UR7, UR42, UR8, UR38 ;  /* 0x000000082a0772a4 */ /* 0x000fe4000f8e0226 */
[----:B------:R-:W-:Y:S02]  /*6250*/  @!UP0 UIMAD UR6, UR11, UR45, UR5 ;  /* 0x0000002d0b0682a4 */ /* 0x000fe4000f8e0205 */
[----:B------:R-:W-:Y:S01]  /*6260*/  UIMAD UR4, UR58, UR9, UR37 ;  /* 0x000000093a0472a4 */ /* 0x000fe2000f8e0225 */
[----:B------:R-:W-:Y:S02]  /*6270*/  @!UP0 UMOV UR5, UR10 ;  /* 0x0000000a00058c82 */ /* 0x000fe40008000000 */
[----:B------:R-:W-:Y:S02]  /*6280*/  UIMAD UR38, UR5, UR42, UR7 ;  /* 0x0000002a052672a4 */ /* 0x000fe4000f8e0207 */
[----:B------:R-:W-:Y:S11]  /*6290*/  UIMAD UR37, UR6, UR58, UR4 ;  /* 0x0000003a062572a4 */ /* 0x000ff6000f8e0204 */
[----:B------:R-:W-:Y:S01]  /*62a0*/  @!UPT UIADD3 URZ, UPT, UPT, URZ, URZ, URZ ;  /* 0x000000fffffff290 */ /* 0x000fe2000fffe0ff */
.L_x_104:
[----:B------:R-:W-:Y:S01]  /*62b0*/  UISETP.NE.AND UP0, UPT, UR39, 0x1, UPT ;  /* 0x000000012700788c */ /* 0x000fe2000bf05270 */
[----:B------:R-:W-:Y:S01]  /*62c0*/  LOP3.LUT P0, RZ, R84, 0x1b0, RZ, 0xc0, !PT ;  /* 0x000001b054ff7812 */ /* 0x000fe2000780c0ff */
[----:B------:R-:W-:Y:S01]  /*62d0*/  USHF.L.U32 UR50, UR20, 0x6, URZ ;  /* 0x0000000614327899 */ /* 0x000fe200080006ff */
[----:B------:R-:W-:Y:S01]  /*62e0*/  BSSY.RECONVERGENT B6, `(.L_x_105) ;  /* 0x0000034000067945 */ /* 0x000fe20003800200 */
[----:B------:R-:W-:Y:S01]  /*62f0*/  USHF.L.U32 UR49, UR24, 0x8, URZ ;  /* 0x0000000818317899 */ /* 0x000fe200080006ff */
[----:B------:R-:W-:Y:S06]  /*6300*/  IADD3 R86, PT, PT, R86, 0x1, RZ ;  /* 0x0000000156567810 */ /* 0x000fec0007ffe0ff */
[----:B------:R-:W2:Y:S01]  /*6310*/  @!UP0 LDCU.128 UR12, c[0x0][0xb10] ;  /* 0x00016200ff0c87ac */ /* 0x000ea20008000c00 */
[----:B------:R-:W3:Y:S01]  /*6320*/  @!UP0 LDCU UR5, c[0x0][0xb0c] ;  /* 0x00016180ff0587ac */ /* 0x000ee20008000800 */
[----:B------:R-:W4:Y:S01]  /*6330*/  @!UP0 LDCU UR10, c[0x0][0xb20] ;  /* 0x00016400ff0a87ac */ /* 0x000f220008000800 */
[----:B--2---:R-:W-:Y:S02]  /*6340*/  UIMAD.WIDE.U32 UR8, UR38, UR12, URZ ;  /* 0x0000000c260872a5 */ /* 0x004fe4000f8e00ff */
[----:B------:R-:W-:Y:S02]  /*6350*/  UIMAD.WIDE.U32 UR6, UR37, UR15, URZ ;  /* 0x0000000f250672a5 */ /* 0x000fe4000f8e00ff */
[----:B------:R-:W-:Y:S03]  /*6360*/  @!UP0 UISETP.NE.AND UP1, UPT, UR14, 0x1, UPT ;  /* 0x000000010e00888c */ /* 0x000fe6000bf25270 */
[----:B------:R-:W-:Y:S01]  /*6370*/  @!UP0 UMOV UR4, UR9 ;  /* 0x0000000900048c82 */ /* 0x000fe20008000000 */
[----:B---3--:R-:W-:Y:S02]  /*6380*/  @!UP0 UISETP.NE.AND UP2, UPT, UR5, 0x1, UPT ;  /* 0x000000010500888c */ /* 0x008fe4000bf45270 */
[----:B------:R-:W-:Y:S01]  /*6390*/  @!UP0 USHF.R.U32.HI UR4, URZ, UR13, UR4 ;  /* 0x0000000dff048299 */ /* 0x000fe20008011604 */
[----:B------:R-:W-:Y:S02]  /*63a0*/  @!UP0 UMOV UR6, UR7 ;  /* 0x0000000700068c82 */ /* 0x000fe40008000000 */
[----:B----4-:R-:W-:Y:S02]  /*63b0*/  @!UP0 USHF.R.U32.HI UR6, URZ, UR10, UR6 ;  /* 0x0000000aff068299 */ /* 0x010fe40008011606 */
[----:B------:R-:W-:Y:S02]  /*63c0*/  @!UP0 USEL UR7, UR38, UR4, !UP2 ;  /* 0x0000000426078287 */ /* 0x000fe4000d000000 */
[----:B------:R-:W-:Y:S04]  /*63d0*/  @!UP0 USEL UR6, UR37, UR6, !UP1 ;  /* 0x0000000625068287 */ /* 0x000fe8000c800000 */
[----:B------:R-:W-:Y:S02]  /*63e0*/  @!UP0 UIADD3 UR4, UPT, UPT, -UR7, UR6, URZ ;  /* 0x0000000607048290 */ /* 0x000fe4000fffe1ff */
[----:B------:R-:W-:Y:S02]  /*63f0*/  @!UP0 UIADD3 UR6, UPT, UPT, UR7, -UR6, URZ ;  /* 0x8000000607068290 */ /* 0x000fe4000fffe0ff */
[----:B------:R-:W-:Y:S02]  /*6400*/  @!UP0 UIMAD UR38, UR4, UR5, UR38 ;  /* 0x00000005042682a4 */ /* 0x000fe4000f8e0226 */
[----:B------:R-:W-:Y:S01]  /*6410*/  @!UP0 UIMAD UR37, UR6, UR14, UR37 ;  /* 0x0000000e062582a4 */ /* 0x000fe2000f8e0225 */
[----:B------:R-:W-:Y:S11]  /*6420*/  @!P0 BRA `(.L_x_106) ;  /* 0x00000000007c8947 */ /* 0x000ff60003800000 */
[----:B------:R-:W2:Y:S01]  /*6430*/  LDCU.64 UR8, c[0x4][0x80] ;  /* 0x01001000ff0877ac */ /* 0x000ea20008000a00 */
[----:B------:R-:W-:Y:S01]  /*6440*/  MOV R2, 0x0 ;  /* 0x0000000000027802 */ /* 0x000fe20000000f00 */
[----:B------:R-:W-:Y:S02]  /*6450*/  HFMA2 R12, -RZ, RZ, 0, 5.9604644775390625e-08 ;  /* 0x00000001ff0c7431 */ /* 0x000fe400000001ff */
[----:B------:R-:W-:Y:S01]  /*6460*/  IMAD.MOV.U32 R8, RZ, RZ, 0x70 ;  /* 0x00000070ff087424 */ /* 0x000fe200078e00ff */
[----:B------:R3:W4:Y:S01]  /*6470*/  LDC.64 R14, c[0x4][R2] ;  /* 0x01000000020e7b82 */ /* 0x0007220000000a00 */
[----:B------:R-:W1:Y:S01]  /*6480*/  LDCU.64 UR6, c[0x4][0x88] ;  /* 0x01001100ff0677ac */ /* 0x000e620008000a00 */
[----:B------:R-:W-:Y:S01]  /*6490*/  IMAD.MOV.U32 R13, RZ, RZ, RZ ;  /* 0x000000ffff0d7224 */ /* 0x000fe200078e00ff */
[----:B------:R-:W1:Y:S01]  /*64a0*/  LDCU.64 UR4, c[0x4][0x8] ;  /* 0x01000100ff0477ac */ /* 0x000e620008000a00 */
[----:B--2---:R-:W-:Y:S01]  /*64b0*/  MOV R5, UR9 ;  /* 0x0000000900057c02 */ /* 0x004fe20008000f00 */
[----:B------:R-:W-:Y:S01]  /*64c0*/  IMAD.U32 R4, RZ, RZ, UR8 ;  /* 0x00000008ff047e24 */ /* 0x000fe2000f8e00ff */
[----:B-1----:R-:W-:Y:S01]  /*64d0*/  MOV R7, UR7 ;  /* 0x0000000700077c02 */ /* 0x002fe20008000f00 */
[----:B------:R-:W-:Y:S01]  /*64e0*/  IMAD.U32 R6, RZ, RZ, UR6 ;  /* 0x00000006ff067e24 */ /* 0x000fe2000f8e00ff */
[----:B------:R-:W-:Y:S01]  /*64f0*/  MOV R11, UR5 ;  /* 0x00000005000b7c02 */ /* 0x000fe20008000f00 */
[----:B------:R-:W-:Y:S02]  /*6500*/  IMAD.U32 R10, RZ, RZ, UR4 ;  /* 0x00000004ff0a7e24 */ /* 0x000fe4000f8e00ff */
[----:B------:R-:W-:Y:S07]  /*6510*/  LEPC R20, `(.L_x_107) ;  /* 0x000000001014794e */ /* 0x000fee0000000000 */
[----:B---345:R-:W-:Y:S05]  /*6520*/  CALL.ABS.NOINC R14 ;  /* 0x000000000e007343 */ /* 0x038fea0003c00000 */
.L_x_107:
[----:B------:R-:W1:Y:S01]  /*6530*/  LDCU.64 UR8, c[0x4][0x80] ;  /* 0x01001000ff0877ac */ /* 0x000e620008000a00 */
[----:B------:R-:W2:Y:S01]  /*6540*/  LDC.64 R2, c[0x4][R2] ;  /* 0x0100000002027b82 */ /* 0x000ea20000000a00 */
[----:B------:R-:W-:Y:S02]  /*6550*/  HFMA2 R12, -RZ, RZ, 0, 5.9604644775390625e-08 ;  /* 0x00000001ff0c7431 */ /* 0x000fe400000001ff */
[----:B------:R-:W-:Y:S02]  /*6560*/  IMAD.MOV.U32 R8, RZ, RZ, 0x70 ;  /* 0x00000070ff087424 */ /* 0x000fe400078e00ff */
[----:B------:R-:W-:Y:S01]  /*6570*/  IMAD.MOV.U32 R13, RZ, RZ, RZ ;  /* 0x000000ffff0d7224 */ /* 0x000fe200078e00ff */
[----:B------:R-:W3:Y:S01]  /*6580*/  LDCU.64 UR6, c[0x4][0x88] ;  /* 0x01001100ff0677ac */ /* 0x000ee20008000a00 */
[----:B------:R-:W4:Y:S01]  /*6590*/  LDCU.64 UR4, c[0x4][0x8] ;  /* 0x01000100ff0477ac */ /* 0x000f220008000a00 */
[----:B-1----:R-:W-:Y:S02]  /*65a0*/  MOV R4, UR8 ;  /* 0x0000000800047c02 */ /* 0x002fe40008000f00 */
[----:B------:R-:W-:Y:S02]  /*65b0*/  MOV R5, UR9 ;  /* 0x0000000900057c02 */ /* 0x000fe40008000f00 */
[----:B---3--:R-:W-:Y:S01]  /*65c0*/  MOV R7, UR7 ;  /* 0x0000000700077c02 */ /* 0x008fe20008000f00 */
[----:B------:R-:W-:Y:S01]  /*65d0*/  IMAD.U32 R6, RZ, RZ, UR6 ;  /* 0x00000006ff067e24 */ /* 0x000fe2000f8e00ff */
[----:B----4-:R-:W-:Y:S01]  /*65e0*/  MOV R11, UR5 ;  /* 0x00000005000b7c02 */ /* 0x010fe20008000f00 */
[----:B------:R-:W-:Y:S02]  /*65f0*/  IMAD.U32 R10, RZ, RZ, UR4 ;  /* 0x00000004ff0a7e24 */ /* 0x000fe4000f8e00ff */
[----:B------:R-:W-:Y:S07]  /*6600*/  LEPC R20, `(.L_x_106) ;  /* 0x000000001014794e */ /* 0x000fee0000000000 */
[----:B--2---:R-:W-:Y:S05]  /*6610*/  CALL.ABS.NOINC R2 ;  /* 0x0000000002007343 */ /* 0x004fea0003c00000 */
.L_x_106:
[----:B------:R-:W-:Y:S05]  /*6620*/  BSYNC.RECONVERGENT B6 ;  /* 0x0000000000067941 */ /* 0x000fea0003800200 */
.L_x_105:
[----:B------:R-:W-:Y:S02]  /*6630*/  R2UR UR6, R83 ;  /* 0x00000000530672ca */ /* 0x000fe400000e0000 */
[----:B------:R-:W-:Y:S02]  /*6640*/  R2UR UR5, R97 ;  /* 0x00000000610572ca */ /* 0x000fe400000e0000 */
[----:B------:R-:W-:Y:S02]  /*6650*/  R2UR UR4, R96 ;  /* 0x00000000600472ca */ /* 0x000fe400000e0000 */
[----:B------:R-:W-:Y:S02]  /*6660*/  ISETP.NE.U32.AND P4, PT, R78, RZ, PT ;  /* 0x000000ff4e00720c */ /* 0x000fe40003f85070 */
[----:B------:R-:W-:Y:S02]  /*6670*/  ISETP.NE.U32.AND P2, PT, RZ, UR54, PT ;  /* 0x00000036ff007c0c */ /* 0x000fe4000bf45070 */
[----:B------:R-:W-:Y:S02]  /*6680*/  ISETP.NE.AND.EX P4, PT, R79, RZ, PT, P4 ;  /* 0x000000ff4f00720c */ /* 0x000fe40003f85340 */
[----:B------:R-:W-:Y:S01]  /*6690*/  ISETP.NE.AND.EX P2, PT, RZ, UR55, PT, P2 ;  /* 0x00000037ff007c0c */ /* 0x000fe2000bf45320 */
[----:B------:R-:W-:Y:S02]  /*66a0*/  UISETP.NE.AND UP2, UPT, UR6, URZ, UPT ;  /* 0x000000ff0600728c */ /* 0x000fe4000bf45270 */
[----:B------:R-:W-:Y:S04]  /*66b0*/  UISETP.NE.U32.AND UP0, UPT, UR5, URZ, UPT ;  /* 0x000000ff0500728c */ /* 0x000fe8000bf05070 */
[----:B------:R-:W-:Y:S01]  /*66c0*/  UISETP.NE.AND.EX UP1, UPT, UR4, URZ, UPT, UP0 ;  /* 0x000000ff0400728c */ /* 0x000fe2000bf25300 */
[----:B------:R-:W-:Y:S01]  /*66d0*/  PLOP3.LUT P1, PT, PT, PT, UP2, 0x80, 0x8 ;  /* 0x000000000008781c */ /* 0x000fe20003f2f028 */
[----:B------:R-:W-:Y:S03]  /*66e0*/  UPLOP3.LUT UP0, UPT, UPT, UPT, UPT, 0x40, 0x4 ;  /* 0x000000000004789c */ /* 0x000fe60003f0e870 */
[----:B------:R-:W-:Y:S06]  /*66f0*/  @UP2 UPLOP3.LUT UP0, UPT, UPT, UPT, UP1, 0x80, 0x8 ;  /* 0x000000000008289c */ /* 0x000fec0003f0f010 */
[----:B------:R-:W-:Y:S01]  /*6700*/  PLOP3.LUT P0, PT, PT, PT, UP0, 0x80, 0x8 ;  /* 0x000000000008781c */ /* 0x000fe20003f0f008 */
[----:B------:R-:W-:Y:S01]  /*6710*/  @!UPT UIADD3 URZ, UPT, UPT, URZ, URZ, URZ ;  /* 0x000000fffffff290 */ /* 0x000fe2000fffe0ff */
[----:B------:R-:W-:Y:S11]  /*6720*/  BRA.U !UP1, `(.L_x_108) ;  /* 0x0000000109407547 */ /* 0x000ff6000b800000 */
[----:B------:R-:W-:Y:S01]  /*6730*/  UISETP.NE.U32.AND UP0, UPT, UR54, URZ, UPT ;  /* 0x000000ff3600728c */ /* 0x000fe2000bf05070 */
[----:B------:R-:W-:Y:S01]  /*6740*/  R2UR UR6, R97 ;  /* 0x00000000610672ca */ /* 0x000fe200000e0000 */
[----:B------:R-:W2:Y:S01]  /*6750*/  LDCU.64 UR8, c[0x0][0x358] ;  /* 0x00006b00ff0877ac */ /* 0x000ea20008000a00 */
[----:B------:R-:W-:Y:S02]  /*6760*/  HFMA2 R80, -RZ, RZ, 0, 5.9604644775390625e-08 ;  /* 0x00000001ff507431 */ /* 0x000fe400000001ff */
[----:B-1----:R-:W-:Y:S01]  /*6770*/  IMAD.MOV.U32 R0, RZ, RZ, 0x1 ;  /* 0x00000001ff007424 */ /* 0x002fe200078e00ff */
[----:B------:R-:W-:Y:S06]  /*6780*/  UISETP.NE.AND.EX UP0, UPT, UR55, URZ, UPT, UP0 ;  /* 0x000000ff3700728c */ /* 0x000fec000bf05300 */
[----:B------:R-:W-:Y:S05]  /*6790*/  PLOP3.LUT P3, PT, PT, PT, UP0, 0x80, 0x8 ;  /* 0x000000000008781c */ /* 0x000fea0003f6f008 */
[----:B------:R-:W1:Y:S01]  /*67a0*/  @UP0 LDCU.64 UR4, c[0x0][0x888] ;  /* 0x00011100ff0407ac */ /* 0x000e620008000a00 */
[----:B------:R-:W-:Y:S07]  /*67b0*/  @UP0 UIMAD UR6, UR36, UR6, URZ ;  /* 0x00000006240602a4 */ /* 0x000fee000f8e02ff */
[----:B------:R-:W-:Y:S01]  /*67c0*/  @!P3 PRMT R80, R0, 0x7610, R80 ;  /* 0x000076100050b816 */ /* 0x000fe20000000050 */
[----:B-1----:R-:W-:Y:S06]  /*67d0*/  @UP0 UIMAD.WIDE UR4, UR6, 0x4, UR4 ;  /* 0x00000004060408a5 */ /* 0x002fec000f8e0204 */
[----:B------:R-:W-:Y:S02]  /*67e0*/  IMAD.U32 R2, RZ, RZ, UR4 ;  /* 0x00000004ff027e24 */ /* 0x000fe4000f8e00ff */
[----:B------:R-:W-:Y:S03]  /*67f0*/  IMAD.U32 R3, RZ, RZ, UR5 ;  /* 0x00000005ff037e24 */ /* 0x000fe6000f8e00ff */
[----:B------:R-:W1:Y:S02]  /*6800*/  @!UP0 LDCU UR4, c[0x0][0x880] ;  /* 0x00011000ff0487ac */ /* 0x000e640008000800 */
[----:B--2--5:R2:W5:Y:S02]  /*6810*/  @P3 LDG.E R41, desc[UR8][R2.64] ;  /* 0x0000000802293981 */ /* 0x024564000c1e1900 */
[----:B-12---:R-:W-:Y:S02]  /*6820*/  @!P3 MOV R41, UR4 ;  /* 0x000000040029bc02 */ /* 0x006fe40008000f00 */
.L_x_108:
[----:B------:R-:W-:Y:S05]  /*6830*/  @!P4 BRA `(.L_x_109) ;  /* 0x000000000024c947 */ /* 0x000fea0003800000 */
[----:B------:R-:W-:Y:S01]  /*6840*/  ISETP.NE.U32.AND P3, PT, R76, RZ, PT ;  /* 0x000000ff4c00720c */ /* 0x000fe20003f65070 */
[----:B------:R-:W2:Y:S03]  /*6850*/  LDCU.64 UR4, c[0x0][0x358] ;  /* 0x00006b00ff0477ac */ /* 0x000ea60008000a00 */
[----:B------:R-:W-:Y:S11]  /*6860*/  ISETP.NE.AND.EX P3, PT, R77, RZ, PT, P3 ;  /* 0x000000ff4d00720c */ /* 0x000ff60003f65330 */
[----:B------:R-:W-:Y:S02]  /*6870*/  @!UPT UIADD3 URZ, UPT, UPT, URZ, URZ, URZ ;  /* 0x000000fffffff290 */ /* 0x000fe4000fffe0ff */
[----:B------:R-:W3:Y:S01]  /*6880*/  @P3 LDC.64 R2, c[0x0][0x8a8] ;  /* 0x00022a00ff023b82 */ /* 0x000ee20000000a00 */
[----:B-1----:R-:W-:Y:S04]  /*6890*/  @P3 IMAD R0, R78, UR36, RZ ;  /* 0x000000244e003c24 */ /* 0x002fe8000f8e02ff */
[----:B---3--:R-:W-:Y:S05]  /*68a0*/  @P3 IMAD.WIDE R2, R0, 0x4, R2 ;  /* 0x0000000400023825 */ /* 0x008fea00078e0202 */
[----:B--2--5:R2:W5:Y:S02]  /*68b0*/  @P3 LDG.E R38, desc[UR4][R2.64] ;  /* 0x0000000402263981 */ /* 0x024564000c1e1900 */
[----:B--2---:R-:W3:Y:S02]  /*68c0*/  @!P3 LDC R38, c[0x0][0x8a0] ;  /* 0x00022800ff26bb82 */ /* 0x004ee40000000800 */
.L_x_109:
[----:B-----5:R-:W-:Y:S01]  /*68d0*/  FSETP.NEU.AND P3, PT, R41, RZ, PT ;  /* 0x000000ff2900720b */ /* 0x020fe20003f6d000 */
[----:B------:R-:W-:Y:S01]  /*68e0*/  BSSY B1, `(.L_x_110) ;  /* 0x0000039000017945 */ /* 0x000fe20003800000 */
[----:B------:R-:W-:Y:S01]  /*68f0*/  SEL R3, RZ, 0xffffffff, P2 ;  /* 0xffffffffff037807 */ /* 0x000fe20001000000 */
[----:B------:R-:W-:Y:S01]  /*6900*/  IMAD.MOV.U32 R47, RZ, RZ, 0x1 ;  /* 0x00000001ff2f7424 */ /* 0x000fe200078e00ff */
[----:B------:R-:W-:Y:S01]  /*6910*/  @P1 LOP3.LUT P2, RZ, R80, 0xff, RZ, 0xc0, !PT ;  /* 0x000000ff50ff1812 */ /* 0x000fe2000784c0ff */
[----:B------:R-:W-:Y:S01]  /*6920*/  IMAD R39, R36, 0x80, R37 ;  /* 0x0000008024277824 */ /* 0x000fe200078e0225 */
[----:B------:R-:W-:Y:S01]  /*6930*/  @P1 SEL R2, RZ, 0xffffffff, P3 ;  /* 0xffffffffff021807 */ /* 0x000fe20001800000 */
[----:B------:R-:W-:Y:S01]  /*6940*/  IMAD R87, R94, -0x10, R92 ;  /* 0xfffffff05e577824 */ /* 0x000fe200078e025c */
[----:B------:R-:W-:Y:S01]  /*6950*/  LOP3.LUT R90, R90, 0x1, RZ, 0x3c, !PT ;  /* 0x000000015a5a7812 */ /* 0x000fe200078e3cff */
[----:B------:R-:W-:Y:S01]  /*6960*/  IMAD.MOV.U32 R46, RZ, RZ, RZ ;  /* 0x000000ffff2e7224 */ /* 0x000fe200078e00ff */
[----:B------:R-:W-:Y:S02]  /*6970*/  @P0 SEL R2, R3, R2, !P2 ;  /* 0x0000000203020207 */ /* 0x000fe40005000000 */
[----:B------:R-:W-:Y:S02]  /*6980*/  CS2R R74, SRZ ;  /* 0x00000000004a7805 */ /* 0x000fe4000001ff00 */
[----:B------:R-:W-:Y:S02]  /*6990*/  LEA R99, R36, UR43, 0x3 ;  /* 0x0000002b24637c11 */ /* 0x000fe4000f8e18ff */
[----:B------:R-:W-:Y:S02]  /*69a0*/  CS2R R72, SRZ ;  /* 0x0000000000487805 */ /* 0x000fe4000001ff00 */
[----:B------:R-:W-:Y:S02]  /*69b0*/  @P1 LOP3.LUT R2, R2, 0x1, RZ, 0xc0, !PT ;  /* 0x0000000102021812 */ /* 0x000fe400078ec0ff */
[----:B------:R-:W-:Y:S02]  /*69c0*/  CS2R R66, SRZ ;  /* 0x0000000000427805 */ /* 0x000fe4000001ff00 */
[----:B-1----:R-:W-:Y:S02]  /*69d0*/  SHF.L.U32 R0, R89, 0x1f, RZ ;  /* 0x0000001f59007819 */ /* 0x002fe400000006ff */
[----:B------:R-:W-:Y:S02]  /*69e0*/  CS2R R64, SRZ ;  /* 0x0000000000407805 */ /* 0x000fe4000001ff00 */
[----:B------:R-:W-:Y:S02]  /*69f0*/  ISETP.NE.U32.OR P5, PT, R2, 0x1, !P1 ;  /* 0x000000010200780c */ /* 0x000fe40004fa5470 */
[----:B------:R-:W-:Y:S02]  /*6a00*/  CS2R R58, SRZ ;  /* 0x00000000003a7805 */ /* 0x000fe4000001ff00 */
[----:B------:R-:W-:Y:S02]  /*6a10*/  PLOP3.LUT P2, PT, PT, PT, UP1, 0x80, 0x8 ;  /* 0x000000000008781c */ /* 0x000fe40003f4f018 */
[----:B------:R-:W-:Y:S02]  /*6a20*/  CS2R R56, SRZ ;  /* 0x0000000000387805 */ /* 0x000fe4000001ff00 */
[----:B------:R-:W-:Y:S02]  /*6a30*/  LOP3.LUT P4, R85, R80, 0xff, RZ, 0xc0, !PT ;  /* 0x000000ff50557812 */ /* 0x000fe4000788c0ff */
[----:B------:R-:W-:Y:S02]  /*6a40*/  CS2R R50, SRZ ;  /* 0x0000000000327805 */ /* 0x000fe4000001ff00 */
[----:B------:R-:W-:Y:S02]  /*6a50*/  SEL R2, RZ, 0xffffffff, P3 ;  /* 0xffffffffff027807 */ /* 0x000fe40001800000 */
[----:B------:R-:W-:Y:S02]  /*6a60*/  CS2R R48, SRZ ;  /* 0x0000000000307805 */ /* 0x000fe4000001ff00 */
[----:B------:R-:W-:Y:S02]  /*6a70*/  P2R R98, PR, RZ, 0x20 ;  /* 0x00000020ff627803 */ /* 0x000fe40000000000 */
[----:B------:R-:W-:Y:S02]  /*6a80*/  @P5 SHF.L.U32 R4, R90, 0x1f, RZ ;  /* 0x0000001f5a045819 */ /* 0x000fe400000006ff */
[----:B------:R-:W-:Y:S02]  /*6a90*/  @P2 SEL R2, R3, R2, !P4 ;  /* 0x0000000203022207 */ /* 0x000fe40006000000 */
[----:B------:R-:W1:Y:S02]  /*6aa0*/  @P5 SYNCS.PHASECHK.TRANS64.TRYWAIT P1, [UR43+0x40], R4 ;  /* 0x00004004ff0055a7 */ /* 0x000e64000802112b */
[----:B------:R-:W-:Y:S04]  /*6ab0*/  LOP3.LUT R2, R2, 0x1, RZ, 0xc0, !PT ;  /* 0x0000000102027812 */ /* 0x000fe800078ec0ff */
[----:B------:R-:W-:Y:S04]  /*6ac0*/  ISETP.NE.U32.AND P2, PT, R2, 0x1, PT ;  /* 0x000000010200780c */ /* 0x000fe80003f45070 */
[----:B------:R-:W-:Y:S01]  /*6ad0*/  P2R R60, PR, RZ, 0x4 ;  /* 0x00000004ff3c7803 */ /* 0x000fe20000000000 */
[----:B------:R2:W4:Y:S01]  /*6ae0*/  SYNCS.PHASECHK.TRANS64.TRYWAIT P0, [R99+URZ+0xb0], R0 ;  /* 0x0000b000630075a7 */ /* 0x00052200080011ff */
[----:B-1----:R-:W-:Y:S01]  /*6af0*/  @P5 SEL R47, RZ, 0x1, !P1 ;  /* 0x00000001ff2f5807 */ /* 0x002fe20004800000 */
[----:B--2---:R-:W-:Y:S06]  /*6b00*/  @!P5 BRA `(.L_x_111) ;  /* 0x000000000058d947 */ /* 0x004fec0003800000 */
[----:B------:R-:W-:Y:S01]  /*6b10*/  IMAD.MOV.U32 R75, RZ, RZ, RZ ;  /* 0x000000ffff4b7224 */ /* 0x000fe200078e00ff */
[----:B------:R-:W-:Y:S01]  /*6b20*/  ISETP.NE.AND P1, PT, R47, RZ, PT ;  /* 0x000000ff2f00720c */ /* 0x000fe20003f25270 */
[----:B------:R-:W-:Y:S01]  /*6b30*/  BSSY B0, `(.L_x_112) ;  /* 0x000000c000007945 */ /* 0x000fe20003800000 */
[----:B------:R-:W-:Y:S02]  /*6b40*/  CS2R R50, SRZ ;  /* 0x0000000000327805 */ /* 0x000fe4000001ff00 */
[----:B------:R-:W-:Y:S02]  /*6b50*/  CS2R R48, SRZ ;  /* 0x0000000000307805 */ /* 0x000fe4000001ff00 */
[----:B------:R-:W-:Y:S02]  /*6b60*/  CS2R R58, SRZ ;  /* 0x00000000003a7805 */ /* 0x000fe4000001ff00 */
[----:B------:R-:W-:Y:S02]  /*6b70*/  CS2R R56, SRZ ;  /* 0x0000000000387805 */ /* 0x000fe4000001ff00 */
[----:B------:R-:W-:Y:S02]  /*6b80*/  CS2R R66, SRZ ;  /* 0x0000000000427805 */ /* 0x000fe4000001ff00 */
[----:B------:R-:W-:Y:S02]  /*6b90*/  CS2R R64, SRZ ;  /* 0x0000000000407805 */ /* 0x000fe4000001ff00 */
[----:B------:R-:W-:Y:S01]  /*6ba0*/  CS2R R72, SRZ ;  /* 0x0000000000487805 */ /* 0x000fe2000001ff00 */
[----:B------:R-:W-:Y:S06]  /*6bb0*/  @P1 BRA `(.L_x_113) ;  /* 0x00000000000c1947 */ /* 0x000fec0003800000 */
[----:B------:R-:W-:Y:S04]  /*6bc0*/  SHF.L.U32 R3, R90, 0x1f, RZ ;  /* 0x0000001f5a037819 */ /* 0x000fe800000006ff */
[----:B------:R-:W1:Y:S02]  /*6bd0*/  SYNCS.PHASECHK.TRANS64.TRYWAIT P1, [UR43+0x40], R3 ;  /* 0x00004003ff0075a7 */ /* 0x000e64000802112b */
[----:B-1----:R-:W-:Y:S05]  /*6be0*/  @!P1 BRA `(.L_x_114) ;  /* 0x0000004000189947 */ /* 0x002fea0003800000 */
.L_x_113:
[----:B------:R-:W-:Y:S05]  /*6bf0*/  BSYNC B0 ;  /* 0x0000000000007941 */ /* 0x000fea0003800000 */
.L_x_112:
[----:B------:R-:W-:Y:S01]  /*6c00*/  ISETP.NE.AND P1, PT, R60, RZ, PT ;  /* 0x000000ff3c00720c */ /* 0x000fe20003f25270 */
[----:B------:R-:W-:Y:S11]  /*6c10*/  HFMA2 R46, -RZ, RZ, 0, 5.9604644775390625e-08 ;  /* 0x00000001ff2e7431 */ /* 0x000ff600000001ff */
[----:B------:R-:W-:Y:S01]  /*6c20*/  @!UPT UIADD3 URZ, UPT, UPT, URZ, URZ, URZ ;  /* 0x000000fffffff290 */ /* 0x000fe2000fffe0ff */
[----:B------:R2:W1:Y:S04]  /*6c30*/  @P1 LDS.128 R48, [R93] ;  /* 0x000000005d301984 */ /* 0x0004680000000c00 */
[----:B------:R2:W1:Y:S04]  /*6c40*/  @P1 LDS.128 R56, [R92+0x10] ;  /* 0x000010005c381984 */ /* 0x0004680000000c00 */
[----:B------:R2:W1:Y:S04]  /*6c50*/  @P1 LDS.128 R64, [R91+0x20] ;  /* 0x000020005b401984 */ /* 0x0004680000000c00 */
[----:B------:R2:W1:Y:S02]  /*6c60*/  @P1 LDS.128 R72, [R87+0x30] ;  /* 0x0000300057481984 */ /* 0x0004640000000c00 */
.L_x_111:
[----:B------:R-:W-:Y:S05]  /*6c70*/  BSYNC B1 ;  /* 0x0000000000017941 */ /* 0x000fea0003800000 */
.L_x_110:
[----:B-1----:R-:W-:Y:S04]  /*6c80*/  SHF.R.U32.HI R2, RZ, 0x15, R39 ;  /* 0x00000015ff027819 */ /* 0x002fe80000011627 */
[----:B------:R-:W-:Y:S01]  /*6c90*/  LOP3.LUT P1, RZ, R2, 0x3, R81, 0x48, !PT ;  /* 0x0000000302ff7812 */ /* 0x000fe20007824851 */
[----:B------:R-:W-:Y:S01]  /*6ca0*/  @!UPT UIADD3 URZ, UPT, UPT, URZ, URZ, URZ ;  /* 0x000000fffffff290 */ /* 0x000fe2000fffe0ff */
[----:B----4-:R-:W-:Y:S11]  /*6cb0*/  @P0 BRA `(.L_x_115) ;  /* 0x0000000000080947 */ /* 0x010ff60003800000 */
[----:B------:R-:W1:Y:S02]  /*6cc0*/  SYNCS.PHASECHK.TRANS64.TRYWAIT P0, [R99+URZ+0xb0], R0 ;  /* 0x0000b000630075a7 */ /* 0x000e6400080011ff */
[----:B-1----:R-:W-:Y:S05]  /*6cd0*/  @!P0 BRA `(.L_x_116) ;  /* 0x0000003c00f48947 */ /* 0x002fea0003800000 */
.L_x_115:
[----:B------:R-:W-:Y:S05]  /*6ce0*/  @!P1 BRA `(.L_x_117) ;  /* 0x0000000000409947 */ /* 0x000fea0003800000 */
[----:B------:R-:W4:Y:S01]  /*6cf0*/  LDCU.64 UR8, c[0x4][0x70] ;  /* 0x01000e00ff0877ac */ /* 0x000f220008000a00 */
[----:B------:R-:W-:Y:S01]  /*6d00*/  MOV R3, 0x0 ;  /* 0x0000000000037802 */ /* 0x000fe20000000f00 */
[----:B------:R-:W-:Y:S02]  /*6d10*/  HFMA2 R12, -RZ, RZ, 0, 5.9604644775390625e-08 ;  /* 0x00000001ff0c7431 */ /* 0x000fe400000001ff */
[----:B------:R-:W-:Y:S02]  /*6d20*/  IMAD.MOV.U32 R8, RZ, RZ, 0x192 ;  /* 0x00000192ff087424 */ /* 0x000fe400078e00ff */
[----:B------:R-:W-:Y:S01]  /*6d30*/  IMAD.MOV.U32 R13, RZ, RZ, RZ ;  /* 0x000000ffff0d7224 */ /* 0x000fe200078e00ff */
[----:B------:R-:W5:Y:S01]  /*6d40*/  LDCU.64 UR6, c[0x4][0x78] ;  /* 0x01000f00ff0677ac */ /* 0x000f620008000a00 */
[----:B------:R-:W1:Y:S01]  /*6d50*/  LDC.64 R2, c[0x4][R3] ;  /* 0x0100000003027b82 */ /* 0x000e620000000a00 */
[----:B------:R-:W2:Y:S01]  /*6d60*/  LDCU.64 UR4, c[0x4][0x10] ;  /* 0x01000200ff0477ac */ /* 0x000ea20008000a00 */
[----:B----4-:R-:W-:Y:S01]  /*6d70*/  MOV R5, UR9 ;  /* 0x0000000900057c02 */ /* 0x010fe20008000f00 */
[----:B------:R-:W-:Y:S01]  /*6d80*/  IMAD.U32 R4, RZ, RZ, UR8 ;  /* 0x00000008ff047e24 */ /* 0x000fe2000f8e00ff */
[----:B-----5:R-:W-:Y:S01]  /*6d90*/  MOV R7, UR7 ;  /* 0x0000000700077c02 */ /* 0x020fe20008000f00 */
[----:B------:R-:W-:Y:S01]  /*6da0*/  IMAD.U32 R6, RZ, RZ, UR6 ;  /* 0x00000006ff067e24 */ /* 0x000fe2000f8e00ff */
[----:B--2---:R-:W-:Y:S01]  /*6db0*/  MOV R11, UR5 ;  /* 0x00000005000b7c02 */ /* 0x004fe20008000f00 */
[----:B------:R-:W-:Y:S02]  /*6dc0*/  IMAD.U32 R10, RZ, RZ, UR4 ;  /* 0x00000004ff0a7e24 */ /* 0x000fe4000f8e00ff */
[----:B------:R-:W-:Y:S07]  /*6dd0*/  LEPC R20, `(.L_x_117) ;  /* 0x000000001014794e */ /* 0x000fee0000000000 */
[----:B-1-3--:R-:W-:Y:S05]  /*6de0*/  CALL.ABS.NOINC R2 ;  /* 0x0000000002007343 */ /* 0x00afea0003c00000 */
.L_x_117:
[----:B------:R-:W-:Y:S05]  /*6df0*/  WARPSYNC.ALL ;  /* 0x0000000000007948 */ /* 0x000fea0003800000 */
[----:B------:R-:W-:Y:S01]  /*6e00*/  R2UR UR4, R39 ;  /* 0x00000000270472ca */ /* 0x000fe200000e0000 */
[--C-:B------:R-:W-:Y:S01]  /*6e10*/  HADD2.F32 R40, -RZ, R48.reuse.H0_H0 ;  /* 0x20000030ff287230 */ /* 0x100fe20000004100 */
[----:B------:R-:W-:Y:S01]  /*6e20*/  ISETP.NE.AND P0, PT, R95, RZ, PT ;  /* 0x000000ff5f00720c */ /* 0x000fe20003f05270 */
[----:B------:R-:W-:Y:S01]  /*6e30*/  HADD2.F32 R43, -RZ, R48.H1_H1 ;  /* 0x30000030ff2b7230 */ /* 0x000fe20000004100 */
[----:B------:R-:W-:Y:S01]  /*6e40*/  BSSY.RECONVERGENT B0, `(.L_x_118) ;  /* 0x000008b000007945 */ /* 0x000fe20003800200 */
[----:B------:R-:W-:Y:S02]  /*6e50*/  HADD2.F32 R42, -RZ, R49.H0_H0 ;  /* 0x20000031ff2a7230 */ /* 0x000fe40000004100 */
[----:B------:R-:W-:Y:S02]  /*6e60*/  HADD2.F32 R45, -RZ, R51.H0_H0 ;  /* 0x20000033ff2d7230 */ /* 0x000fe40000004100 */
[----:B------:R-:W-:Y:S04]  /*6e70*/  HADD2.F32 R44, -RZ, R75.H1_H1 ;  /* 0x3000004bff2c7230 */ /* 0x000fe80000004100 */
[----:B------:R-:W1:Y:S02]  /*6e80*/  LDTM.x32 R4, tmem[UR4] ;  /* 0x00000004000479ee */ /* 0x000e6400082c0000 */
[C---:B-1-3--:R-:W-:Y:S01]  /*6e90*/  FMUL R0, R38.reuse, R4 ;  /* 0x0000000426007220 */ /* 0x04afe20000400000 */
[C---:B------:R-:W-:Y:S01]  /*6ea0*/  FMUL R2, R38.reuse, R5 ;  /* 0x0000000526027220 */ /* 0x040fe20000400000 */
[C---:B------:R-:W-:Y:S01]  /*6eb0*/  FMUL R3, R38.reuse, R6 ;  /* 0x0000000626037220 */ /* 0x040fe20000400000 */
[C---:B------:R-:W-:Y:S01]  /*6ec0*/  FMUL R7, R38.reuse, R7 ;  /* 0x0000000726077220 */ /* 0x040fe20000400000 */
[C---:B------:R-:W-:Y:S01]  /*6ed0*/  FFMA R0, R41.reuse, R40, R0 ;  /* 0x0000002829007223 */ /* 0x040fe20000000000 */
[----:B------:R-:W-:Y:S02]  /*6ee0*/  HADD2.F32 R40, -RZ, R49.H1_H1 ;  /* 0x30000031ff287230 */ /* 0x000fe40000004100 */
[C---:B------:R-:W-:Y:S01]  /*6ef0*/  FFMA R2, R41.reuse, R43, R2 ;  /* 0x0000002b29027223 */ /* 0x040fe20000000002 */
[C---:B------:R-:W-:Y:S01]  /*6f00*/  FFMA R3, R41.reuse, R42, R3 ;  /* 0x0000002a29037223 */ /* 0x040fe20000000003 */
[--C-:B------:R-:W-:Y:S02]  /*6f10*/  HADD2.F32 R43, -RZ, R50.reuse.H0_H0 ;  /* 0x20000032ff2b7230 */ /* 0x100fe40000004100 */
[----:B------:R-:W-:Y:S01]  /*6f20*/  FMUL R4, R38, R8 ;  /* 0x0000000826047220 */ /* 0x000fe20000400000 */
[----:B------:R-:W-:Y:S01]  /*6f30*/  HADD2.F32 R42, -RZ, R50.H1_H1 ;  /* 0x30000032ff2a7230 */ /* 0x000fe20000004100 */
[----:B------:R-:W-:Y:S01]  /*6f40*/  F2FP.F16.F32.PACK_AB R52, R2, R0 ;  /* 0x000000000234723e */ /* 0x000fe200000000ff */
[C---:B------:R-:W-:Y:S01]  /*6f50*/  FFMA R7, R41.reuse, R40, R7 ;  /* 0x0000002829077223 */ /* 0x040fe20000000007 */
[----:B------:R-:W-:Y:S01]  /*6f60*/  FFMA R4, R41, R43, R4 ;  /* 0x0000002b29047223 */ /* 0x000fe20000000004 */
[C---:B------:R-:W-:Y:S01]  /*6f70*/  FMUL R5, R38.reuse, R9 ;  /* 0x0000000926057220 */ /* 0x040fe20000400000 */
[C---:B------:R-:W-:Y:S01]  /*6f80*/  FMUL R6, R38.reuse, R10 ;  /* 0x0000000a26067220 */ /* 0x040fe20000400000 */
[----:B------:R-:W-:Y:S01]  /*6f90*/  HADD2.F32 R40, -RZ, R51.H1_H1 ;  /* 0x30000033ff287230 */ /* 0x000fe20000004100 */
[----:B------:R-:W-:Y:S01]  /*6fa0*/  F2FP.F16.F32.PACK_AB R53, R7, R3 ;  /* 0x000000030735723e */ /* 0x000fe200000000ff */
[C---:B------:R-:W-:Y:S01]  /*6fb0*/  FFMA R5, R41.reuse, R42, R5 ;  /* 0x0000002a29057223 */ /* 0x040fe20000000005 */
[----:B------:R-:W-:Y:S01]  /*6fc0*/  FFMA R6, R41, R45, R6 ;  /* 0x0000002d29067223 */ /* 0x000fe20000000006 */
[C---:B------:R-:W-:Y:S01]  /*6fd0*/  FMUL R11, R38.reuse, R11 ;  /* 0x0000000b260b7220 */ /* 0x040fe20000400000 */
[--C-:B------:R-:W-:Y:S02]  /*6fe0*/  HADD2.F32 R43, -RZ, R56.reuse.H0_H0 ;  /* 0x20000038ff2b7230 */ /* 0x100fe40000004100 */
[C---:B------:R-:W-:Y:S01]  /*6ff0*/  FMUL R8, R38.reuse, R12 ;  /* 0x0000000c26087220 */ /* 0x040fe20000400000 */
[----:B------:R-:W-:Y:S01]  /*7000*/  F2FP.F16.F32.PACK_AB R54, R5, R4 ;  /* 0x000000040536723e */ /* 0x000fe200000000ff */
[C---:B------:R-:W-:Y:S01]  /*7010*/  FFMA R11, R41.reuse, R40, R11 ;  /* 0x00000028290b7223 */ /* 0x040fe2000000000b */
[----:B------:R-:W-:Y:S02]  /*7020*/  HADD2.F32 R40, -RZ, R56.H1_H1 ;  /* 0x30000038ff287230 */ /* 0x000fe40000004100 */
[----:B------:R-:W-:Y:S01]  /*7030*/  FFMA R8, R41, R43, R8 ;  /* 0x0000002b29087223 */ /* 0x000fe20000000008 */
[C---:B------:R-:W-:Y:S01]  /*7040*/  FMUL R9, R38.reuse, R13 ;  /* 0x0000000d26097220 */ /* 0x040fe20000400000 */
[--C-:B------:R-:W-:Y:S01]  /*7050*/  HADD2.F32 R45, -RZ, R57.reuse.H0_H0 ;  /* 0x20000039ff2d7230 */ /* 0x100fe20000004100 */
[----:B------:R-:W-:Y:S01]  /*7060*/  F2FP.F16.F32.PACK_AB R55, R11, R6 ;  /* 0x000000060b37723e */ /* 0x000fe200000000ff */
[C---:B------:R-:W-:Y:S01]  /*7070*/  FMUL R10, R38.reuse, R14 ;  /* 0x0000000e260a7220 */ /* 0x040fe20000400000 */
[----:B------:R-:W-:Y:S02]  /*7080*/  HADD2.F32 R42, -RZ, R57.H1_H1 ;  /* 0x30000039ff2a7230 */ /* 0x000fe40000004100 */
[C---:B------:R-:W-:Y:S01]  /*7090*/  FFMA R9, R41.reuse, R40, R9 ;  /* 0x0000002829097223 */ /* 0x040fe20000000009 */
[C---:B------:R-:W-:Y:S01]  /*70a0*/  FMUL R15, R38.reuse, R15 ;  /* 0x0000000f260f7220 */ /* 0x040fe20000400000 */
[----:B------:R1:W-:Y:S01]  /*70b0*/  STS.128 [R93], R52 ;  /* 0x000000345d007388 */ /* 0x0003e20000000c00 */
[----:B------:R-:W-:Y:S01]  /*70c0*/  FFMA R10, R41, R45, R10 ;  /* 0x0000002d290a7223 */ /* 0x000fe2000000000a */
[--C-:B------:R-:W-:Y:S01]  /*70d0*/  HADD2.F32 R40, -RZ, R58.reuse.H0_H0 ;  /* 0x2000003aff287230 */ /* 0x100fe20000004100 */
[----:B------:R-:W-:Y:S01]  /*70e0*/  F2FP.F16.F32.PACK_AB R68, R9, R8 ;  /* 0x000000080944723e */ /* 0x000fe200000000ff */
[----:B------:R-:W-:Y:S01]  /*70f0*/  FFMA R15, R41, R42, R15 ;  /* 0x0000002a290f7223 */ /* 0x000fe2000000000f */
[C---:B------:R-:W-:Y:S01]  /*7100*/  FMUL R12, R38.reuse, R16 ;  /* 0x00000010260c7220 */ /* 0x040fe20000400000 */
[----:B------:R-:W-:Y:S02]  /*7110*/  HADD2.F32 R42, -RZ, R58.H1_H1 ;  /* 0x3000003aff2a7230 */ /* 0x000fe40000004100 */
[C---:B------:R-:W-:Y:S01]  /*7120*/  FMUL R13, R38.reuse, R17 ;  /* 0x00000011260d7220 */ /* 0x040fe20000400000 */
[--C-:B------:R-:W-:Y:S01]  /*7130*/  HADD2.F32 R43, -RZ, R59.reuse.H0_H0 ;  /* 0x2000003bff2b7230 */ /* 0x100fe20000004100 */
[----:B------:R-:W-:Y:S01]  /*7140*/  F2FP.F16.F32.PACK_AB R69, R15, R10 ;  /* 0x0000000a0f45723e */ /* 0x000fe200000000ff */
[C---:B------:R-:W-:Y:S01]  /*7150*/  FFMA R12, R41.reuse, R40, R12 ;  /* 0x00000028290c7223 */ /* 0x040fe2000000000c */
[C---:B------:R-:W-:Y:S01]  /*7160*/  FFMA R13, R41.reuse, R42, R13 ;  /* 0x0000002a290d7223 */ /* 0x040fe2000000000d */
[C---:B------:R-:W-:Y:S01]  /*7170*/  FMUL R14, R38.reuse, R18 ;  /* 0x00000012260e7220 */ /* 0x040fe20000400000 */
[----:B------:R-:W-:Y:S02]  /*7180*/  HADD2.F32 R40, -RZ, R59.H1_H1 ;  /* 0x3000003bff287230 */ /* 0x000fe40000004100 */
[C---:B------:R-:W-:Y:S01]  /*7190*/  FMUL R19, R38.reuse, R19 ;  /* 0x0000001326137220 */ /* 0x040fe20000400000 */
[C---:B------:R-:W-:Y:S01]  /*71a0*/  FMUL R16, R38.reuse, R20 ;  /* 0x0000001426107220 */ /* 0x040fe20000400000 */
[C---:B------:R-:W-:Y:S01]  /*71b0*/  FFMA R14, R41.reuse, R43, R14 ;  /* 0x0000002b290e7223 */ /* 0x040fe2000000000e */
[--C-:B------:R-:W-:Y:S02]  /*71c0*/  HADD2.F32 R43, -RZ, R64.reuse.H0_H0 ;  /* 0x20000040ff2b7230 */ /* 0x100fe40000004100 */
[C---:B------:R-:W-:Y:S01]  /*71d0*/  FFMA R19, R41.reuse, R40, R19 ;  /* 0x0000002829137223 */ /* 0x040fe20000000013 */
[----:B------:R-:W-:Y:S02]  /*71e0*/  HADD2.F32 R42, -RZ, R64.H1_H1 ;  /* 0x30000040ff2a7230 */ /* 0x000fe40000004100 */
[C---:B------:R-:W-:Y:S01]  /*71f0*/  FMUL R17, R38.reuse, R21 ;  /* 0x0000001526117220 */ /* 0x040fe20000400000 */
[--C-:B------:R-:W-:Y:S02]  /*7200*/  HADD2.F32 R45, -RZ, R65.reuse.H0_H0 ;  /* 0x20000041ff2d7230 */ /* 0x100fe40000004100 */
[C---:B------:R-:W-:Y:S01]  /*7210*/  FMUL R18, R38.reuse, R22 ;  /* 0x0000001626127220 */ /* 0x040fe20000400000 */
[----:B------:R-:W-:Y:S02]  /*7220*/  HADD2.F32 R40, -RZ, R65.H1_H1 ;  /* 0x30000041ff287230 */ /* 0x000fe40000004100 */
[C---:B------:R-:W-:Y:S01]  /*7230*/  FMUL R23, R38.reuse, R23 ;  /* 0x0000001726177220 */ /* 0x040fe20000400000 */
[C---:B------:R-:W-:Y:S01]  /*7240*/  FFMA R16, R41.reuse, R43, R16 ;  /* 0x0000002b29107223 */ /* 0x040fe20000000010 */
[C---:B------:R-:W-:Y:S01]  /*7250*/  FFMA R17, R41.reuse, R42, R17 ;  /* 0x0000002a29117223 */ /* 0x040fe20000000011 */
[C---:B------:R-:W-:Y:S01]  /*7260*/  FFMA R18, R41.reuse, R45, R18 ;  /* 0x0000002d29127223 */ /* 0x040fe20000000012 */
[C---:B------:R-:W-:Y:S01]  /*7270*/  FFMA R23, R41.reuse, R40, R23 ;  /* 0x0000002829177223 */ /* 0x040fe20000000017 */
[--C-:B------:R-:W-:Y:S02]  /*7280*/  HADD2.F32 R43, -RZ, R66.reuse.H0_H0 ;  /* 0x20000042ff2b7230 */ /* 0x100fe40000004100 */
[C---:B------:R-:W-:Y:S01]  /*7290*/  FMUL R20, R38.reuse, R24 ;  /* 0x0000001826147220 */ /* 0x040fe20000400000 */
        /* <DEDUP_REMOVED lines=9> */
[----:B------:R-:W-:Y:S01]  /*7330*/  FFMA R27, R41, R42, R27 ;  /* 0x0000002a291b7223 */ /* 0x000fe2000000001b */
[--C-:B------:R-:W-:Y:S02]  /*7340*/  HADD2.F32 R40, -RZ, R72.reuse.H0_H0 ;  /* 0x20000048ff287230 */ /* 0x100fe40000004100 */
[C---:B------:R-:W-:Y:S01]  /*7350*/  FMUL R24, R38.reuse, R28 ;  /* 0x0000001c26187220 */ /* 0x040fe20000400000 */
[----:B------:R-:W-:Y:S02]  /*7360*/  HADD2.F32 R42, -RZ, R72.H1_H1 ;  /* 0x30000048ff2a7230 */ /* 0x000fe40000004100 */
[C---:B------:R-:W-:Y:S01]  /*7370*/  FMUL R25, R38.reuse, R29 ;  /* 0x0000001d26197220 */ /* 0x040fe20000400000 */
[--C-:B------:R-:W-:Y:S02]  /*7380*/  HADD2.F32 R43, -RZ, R73.reuse.H0_H0 ;  /* 0x20000049ff2b7230 */ /* 0x100fe40000004100 */
[C---:B------:R-:W-:Y:S01]  /*7390*/  FMUL R26, R38.reuse, R30 ;  /* 0x0000001e261a7220 */ /* 0x040fe20000400000 */
[----:B------:R-:W-:Y:S01]  /*73a0*/  F2FP.F16.F32.PACK_AB R70, R13, R12 ;  /* 0x0000000c0d46723e */ /* 0x000fe200000000ff */
[----:B------:R-:W-:Y:S01]  /*73b0*/  FFMA R24, R41, R40, R24 ;  /* 0x0000002829187223 */ /* 0x000fe20000000018 */
[----:B------:R-:W-:Y:S01]  /*73c0*/  F2FP.F16.F32.PACK_AB R71, R19, R14 ;  /* 0x0000000e1347723e */ /* 0x000fe200000000ff */
[C---:B------:R-:W-:Y:S01]  /*73d0*/  FFMA R25, R41.reuse, R42, R25 ;  /* 0x0000002a29197223 */ /* 0x040fe20000000019 */
[C---:B------:R-:W-:Y:S01]  /*73e0*/  FFMA R26, R41.reuse, R43, R26 ;  /* 0x0000002b291a7223 */ /* 0x040fe2000000001a */
[----:B------:R-:W-:Y:S02]  /*73f0*/  HADD2.F32 R40, -RZ, R73.H1_H1 ;  /* 0x30000049ff287230 */ /* 0x000fe40000004100 */
[C---:B------:R-:W-:Y:S01]  /*7400*/  FMUL R31, R38.reuse, R31 ;  /* 0x0000001f261f7220 */ /* 0x040fe20000400000 */
[----:B------:R1:W-:Y:S01]  /*7410*/  STS.128 [R92+0x10], R68 ;  /* 0x000010445c007388 */ /* 0x0003e20000000c00 */
[--C-:B------:R-:W-:Y:S02]  /*7420*/  HADD2.F32 R43, -RZ, R74.reuse.H0_H0 ;  /* 0x2000004aff2b7230 */ /* 0x100fe40000004100 */
[C---:B------:R-:W-:Y:S01]  /*7430*/  FMUL R28, R38.reuse, R32 ;  /* 0x00000020261c7220 */ /* 0x040fe20000400000 */
[----:B------:R-:W-:Y:S02]  /*7440*/  HADD2.F32 R42, -RZ, R74.H1_H1 ;  /* 0x3000004aff2a7230 */ /* 0x000fe40000004100 */
[C---:B------:R-:W-:Y:S01]  /*7450*/  FMUL R29, R38.reuse, R33 ;  /* 0x00000021261d7220 */ /* 0x040fe20000400000 */
[----:B------:R-:W-:Y:S02]  /*7460*/  HADD2.F32 R45, -RZ, R75.H0_H0 ;  /* 0x2000004bff2d7230 */ /* 0x000fe40000004100 */
[C---:B------:R-:W-:Y:S01]  /*7470*/  FMUL R30, R38.reuse, R34 ;  /* 0x00000022261e7220 */ /* 0x040fe20000400000 */
[----:B------:R-:W-:Y:S01]  /*7480*/  FFMA R31, R41, R40, R31 ;  /* 0x00000028291f7223 */ /* 0x000fe2000000001f */
[----:B------:R-:W-:Y:S01]  /*7490*/  FMUL R35, R38, R35 ;  /* 0x0000002326237220 */ /* 0x000fe20000400000 */
[----:B------:R-:W-:Y:S01]  /*74a0*/  F2FP.F16.F32.PACK_AB R100, R17, R16 ;  /* 0x000000101164723e */ /* 0x000fe200000000ff */
[----:B------:R-:W-:Y:S01]  /*74b0*/  FFMA R28, R41, R43, R28 ;  /* 0x0000002b291c7223 */ /* 0x000fe2000000001c */
[----:B------:R-:W-:Y:S01]  /*74c0*/  F2FP.F16.F32.PACK_AB R101, R23, R18 ;  /* 0x000000121765723e */ /* 0x000fe200000000ff */
[----:B------:R-:W-:Y:S01]  /*74d0*/  FFMA R29, R41, R42, R29 ;  /* 0x0000002a291d7223 */ /* 0x000fe2000000001d */
[----:B------:R-:W-:Y:S01]  /*74e0*/  F2FP.F16.F32.PACK_AB R102, R21, R20 ;  /* 0x000000141566723e */ /* 0x000fe200000000ff */
[----:B------:R-:W-:Y:S01]  /*74f0*/  FFMA R30, R41, R45, R30 ;  /* 0x0000002d291e7223 */ /* 0x000fe2000000001e */
[----:B------:R-:W-:Y:S01]  /*7500*/  F2FP.F16.F32.PACK_AB R103, R27, R22 ;  /* 0x000000161b67723e */ /* 0x000fe200000000ff */
[----:B------:R-:W-:Y:S01]  /*7510*/  FFMA R35, R41, R44, R35 ;  /* 0x0000002c29237223 */ /* 0x000fe20000000023 */
[----:B------:R-:W-:Y:S02]  /*7520*/  F2FP.F16.F32.PACK_AB R104, R25, R24 ;  /* 0x000000181968723e */ /* 0x000fe400000000ff */
[----:B------:R-:W-:Y:S01]  /*7530*/  F2FP.F16.F32.PACK_AB R105, R31, R26 ;  /* 0x0000001a1f69723e */ /* 0x000fe200000000ff */
[----:B------:R1:W-:Y:S01]  /*7540*/  STS.128 [R91+0x20], R100 ;  /* 0x000020645b007388 */ /* 0x0003e20000000c00 */
[----:B------:R-:W-:Y:S02]  /*7550*/  F2FP.F16.F32.PACK_AB R106, R29, R28 ;  /* 0x0000001c1d6a723e */ /* 0x000fe400000000ff */
[----:B------:R-:W-:Y:S05]  /*7560*/  F2FP.F16.F32.PACK_AB R107, R35, R30 ;  /* 0x0000001e236b723e */ /* 0x000fea00000000ff */
[----:B------:R1:W-:Y:S01]  /*7570*/  STS.128 [R87+0x30], R104 ;  /* 0x0000306857007388 */ /* 0x0003e20000000c00 */
[----:B------:R-:W-:Y:S01]  /*7580*/  @!PT LDS RZ, [RZ] ;  /* 0x00000000fffff984 */ /* 0x000fe20000000800 */
[----:B------:R-:W-:Y:S01]  /*7590*/  @!PT LDS RZ, [RZ] ;  /* 0x00000000fffff984 */ /* 0x000fe20000000800 */
[----:B------:R-:W-:Y:S01]  /*75a0*/  @!PT LDS RZ, [RZ] ;  /* 0x00000000fffff984 */ /* 0x000fe20000000800 */
[----:B------:R-:W-:Y:S01]  /*75b0*/  @!PT LDS RZ, [RZ] ;  /* 0x00000000fffff984 */ /* 0x000fe20000000800 */
[----:B------:R3:W-:Y:S07]  /*75c0*/  MEMBAR.ALL.CTA ;  /* 0x0000000000007992 */ /* 0x0007ee0000008000 */
[----:B---3--:R-:W3:Y:S02]  /*75d0*/  FENCE.VIEW.ASYNC.S ;  /* 0x00000000000073c6 */ /* 0x008ee40000000000 */
[----:B---3--:R-:W-:Y:S06]  /*75e0*/  BAR.SYNC.DEFER_BLOCKING 0x1, 0x80 ;  /* 0x0042000000007b1d */ /* 0x008fec0000010000 */
[----:B------:R-:W-:Y:S05]  /*75f0*/  @P0 BRA `(.L_x_119) ;  /* 0x00000000003c0947 */ /* 0x000fea0003800000 */
[----:B------:R-:W3:Y:S01]  /*7600*/  LDCU.64 UR6, c[0x0][0x348] ;  /* 0x00006900ff0677ac */ /* 0x000ee20008000a00 */
[----:B------:R-:W-:Y:S01]  /*7610*/  UIADD3 UR4, UPT, UPT, UR43, 0x200, URZ ;  /* 0x000002002b047890 */ /* 0x000fe2000fffe0ff */
[----:B------:R-:W-:Y:S01]  /*7620*/  UMOV UR51, UR36 ;  /* 0x0000002400337c82 */ /* 0x000fe20008000000 */
[----:B------:R-:W-:Y:S02]  /*7630*/  UIADD3 UR9, UPT, UPT, UR49, 0x80, URZ ;  /* 0x0000008031097890 */ /* 0x000fe4000fffe0ff */
[----:B------:R-:W-:Y:S02]  /*7640*/  UIADD3 UR8, UPT, UPT, UR43, 0x1200, URZ ;  /* 0x000012002b087890 */ /* 0x000fe4000fffe0ff */
[----:B------:R-:W-:Y:S01]  /*7650*/  MOV R84, UR4 ;  /* 0x0000000400547c02 */ /* 0x000fe20008000f00 */
[----:B------:R-:W-:Y:S01]  /*7660*/  UMOV UR10, UR50 ;  /* 0x00000032000a7c82 */ /* 0x000fe20008000000 */
[----:B------:R-:W-:Y:S02]  /*7670*/  UMOV UR11, UR36 ;  /* 0x00000024000b7c82 */ /* 0x000fe40008000000 */
[----:B------:R-:W-:Y:S01]  /*7680*/  R2UR UR48, R84 ;  /* 0x00000000543072ca */ /* 0x000fe200000e0000 */
[----:B---3--:R-:W-:Y:S04]  /*7690*/  UIADD3 UR4, UP0, UPT, UR6, 0x680, URZ ;  /* 0x0000068006047890 */ /* 0x008fe8000ff1e0ff */
[----:B------:R-:W-:Y:S09]  /*76a0*/  UIADD3.X UR5, UPT, UPT, URZ, UR7, URZ, UP0, !UPT ;  /* 0x00000007ff057290 */ /* 0x000ff200087fe4ff */
[----:B------:R3:W-:Y:S01]  /*76b0*/  UTMASTG.3D [UR48], [UR4] ;  /* 0x00000030040073b5 */ /* 0x0007e20008010000 */
[----:B------:R3:W-:Y:S01]  /*76c0*/  UTMASTG.3D [UR8], [UR4] ;  /* 0x00000008040073b5 */ /* 0x0007e20008010000 */
[----:B------:R0:W-:Y:S01]  /*76d0*/  UTMACMDFLUSH ;  /* 0x00000000000079b7 */ /* 0x0001e20000000000 */
[----:B---3--:R-:W-:Y:S04]  /*76e0*/  DEPBAR.LE SB0, 0x1 ;  /* 0x000080400000791a */ /* 0x008fe80000000000 */
.L_x_119:
[----:B------:R-:W-:Y:S05]  /*76f0*/  BSYNC.RECONVERGENT B0 ;  /* 0x0000000000007941 */ /* 0x000fea0003800200 */
.L_x_118:
[----:B------:R-:W-:Y:S01]  /*7700*/  BAR.SYNC.DEFER_BLOCKING 0x1, 0x80 ;  /* 0x0042000000007b1d */ /* 0x000fe20000010000 */
[----:B------:R-:W-:Y:S01]  /*7710*/  ISETP.NE.AND P1, PT, R98, RZ, PT ;  /* 0x000000ff6200720c */ /* 0x000fe20003f25270 */
[----:B------:R-:W-:Y:S01]  /*7720*/  UISETP.NE.AND UP0, UPT, UR52, URZ, UPT ;  /* 0x000000ff3400728c */ /* 0x000fe2000bf05270 */
[----:B------:R-:W-:Y:S11]  /*7730*/  LEA R3, R46, UR43, 0x3 ;  /* 0x0000002b2e037c11 */ /* 0x000ff6000f8e18ff */
[----:B------:R-:W-:Y:S01]  /*7740*/  @P1 SHF.L.U32 R2, R90, 0x1f, RZ ;  /* 0x0000001f5a021819 */ /* 0x000fe200000006ff */
[----:B------:R-:W-:Y:S06]  /*7750*/  BRA.U !UP0, `(.L_x_120) ;  /* 0x0000000108247547 */ /* 0x000fec000b800000 */
[----:B------:R-:W-:Y:S01]  /*7760*/  IMAD.U32 R5, RZ, RZ, UR46 ;  /* 0x0000002eff057e24 */ /* 0x000fe2000f8e00ff */
[----:B------:R-:W-:Y:S01]  /*7770*/  MOV R0, UR47 ;  /* 0x0000002f00007c02 */ /* 0x000fe20008000f00 */
[----:B------:R-:W-:Y:S03]  /*7780*/  UIADD3 UR4, UPT, UPT, UR46, 0x1, URZ ;  /* 0x000000012e047890 */ /* 0x000fe6000fffe0ff */
[----:B------:R-:W-:Y:S01]  /*7790*/  @P1 LEA R5, R5, UR43, 0x3 ;  /* 0x0000002b05051c11 */ /* 0x000fe2000f8e18ff */
[----:B------:R-:W-:Y:S04]  /*77a0*/  UISETP.NE.AND UP0, UPT, UR4, 0x4, UPT ;  /* 0x000000040400788c */ /* 0x000fe8000bf05270 */
[----:B------:R-:W-:Y:S01]  /*77b0*/  @P1 VIADD R5, R5, 0x60 ;  /* 0x0000006005051836 */ /* 0x000fe20000000000 */
[----:B------:R-:W-:Y:S04]  /*77c0*/  USEL UR46, UR4, URZ, UP0 ;  /* 0x000000ff042e7287 */ /* 0x000fe80008000000 */
[----:B------:R-:W-:Y:S04]  /*77d0*/  @P1 PRMT R0, R0, 0x654, R5 ;  /* 0x0000065400001816 */ /* 0x000fe80000000005 */
[----:B------:R3:W-:Y:S04]  /*77e0*/  @P1 SYNCS.ARRIVE.TRANS64.RED.A1T0 RZ, [R0+URZ], RZ ;  /* 0x000000ff00ff19a7 */ /* 0x0007e800081004ff */
.L_x_120:
[----:B------:R-:W4:Y:S01]  /*77f0*/  @P1 SYNCS.PHASECHK.TRANS64.TRYWAIT P0, [R3+URZ+0x40], R2 ;  /* 0x00004002030015a7 */ /* 0x000f2200080011ff */
[----:B------:R-:W-:Y:S01]  /*7800*/  BSSY B1, `(.L_x_121) ;  /* 0x0000016000017945 */ /* 0x000fe20003800000 */
[----:B----4-:R-:W-:Y:S03]  /*7810*/  @P1 SEL R47, RZ, 0x1, !P0 ;  /* 0x00000001ff2f1807 */ /* 0x010fe60004000000 */
[----:B------:R-:W-:Y:S05]  /*7820*/  @!P1 BRA `(.L_x_122) ;  /* 0x00000000004c9947 */ /* 0x000fea0003800000 */
[----:B------:R-:W-:Y:S01]  /*7830*/  ISETP.NE.AND P0, PT, R47, RZ, PT ;  /* 0x000000ff2f00720c */ /* 0x000fe20003f05270 */
[----:B------:R-:W-:Y:S01]  /*7840*/  BSSY B0, `(.L_x_123) ;  /* 0x000000b000007945 */ /* 0x000fe20003800000 */
[----:B------:R-:W-:Y:S11]  /*7850*/  ISETP.NE.AND P1, PT, R60, RZ, PT ;  /* 0x000000ff3c00720c */ /* 0x000ff60003f25270 */
[----:B------:R-:W-:Y:S02]  /*7860*/  @!UPT UIADD3 URZ, UPT, UPT, URZ, URZ, URZ ;  /* 0x000000fffffff290 */ /* 0x000fe4000fffe0ff */
[C---:B------:R-:W-:Y:S01]  /*7870*/  @P1 IMAD R6, R46.reuse, 0x2000, R93 ;  /* 0x000020002e061824 */ /* 0x040fe200078e025d */
[C---:B------:R-:W-:Y:S01]  /*7880*/  @P1 LEA R4, R46.reuse, R91, 0xd ;  /* 0x0000005b2e041211 */ /* 0x040fe200078e68ff */
[C---:B------:R-:W-:Y:S02]  /*7890*/  @P1 IMAD R5, R46.reuse, 0x2000, R92 ;  /* 0x000020002e051824 */ /* 0x040fe400078e025c */
[----:B------:R-:W-:Y:S01]  /*78a0*/  @P1 IMAD R2, R46, 0x2000, R87 ;  /* 0x000020002e021824 */ /* 0x000fe200078e0257 */
[----:B------:R-:W-:Y:S06]  /*78b0*/  @P0 BRA `(.L_x_124) ;  /* 0x00000000000c0947 */ /* 0x000fec0003800000 */
[----:B---3--:R-:W-:Y:S04]  /*78c0*/  SHF.L.U32 R0, R90, 0x1f, RZ ;  /* 0x0000001f5a007819 */ /* 0x008fe800000006ff */
[----:B------:R-:W3:Y:S02]  /*78d0*/  SYNCS.PHASECHK.TRANS64.TRYWAIT P0, [R3+URZ+0x40], R0 ;  /* 0x00004000030075a7 */ /* 0x000ee400080011ff */
[----:B---3--:R-:W-:Y:S05]  /*78e0*/  @!P0 BRA `(.L_x_125) ;  /* 0x0000003400048947 */ /* 0x008fea0003800000 */
.L_x_124:
[----:B------:R-:W-:Y:S05]  /*78f0*/  BSYNC B0 ;  /* 0x0000000000007941 */ /* 0x000fea0003800000 */
.L_x_123:
[----:B------:R-:W-:Y:S02]  /*7900*/  ISETP.NE.AND P0, PT, R60, RZ, PT ;  /* 0x000000ff3c00720c */ /* 0x000fe40003f05270 */
[----:B------:R-:W-:Y:S11]  /*7910*/  IADD3 R46, PT, PT, R46, 0x1, RZ ;  /* 0x000000012e2e7810 */ /* 0x000ff60007ffe0ff */
[----:B------:R4:W1:Y:S04]  /*7920*/  @P0 LDS.128 R48, [R6] ;  /* 0x0000000006300984 */ /* 0x0008680000000c00 */
[----:B------:R4:W1:Y:S04]  /*7930*/  @P0 LDS.128 R56, [R5+0x10] ;  /* 0x0000100005380984 */ /* 0x0008680000000c00 */
[----:B------:R4:W1:Y:S04]  /*7940*/  @P0 LDS.128 R64, [R4+0x20] ;  /* 0x0000200004400984 */ /* 0x0008680000000c00 */
[----:B------:R4:W1:Y:S02]  /*7950*/  @P0 LDS.128 R72, [R2+0x30] ;  /* 0x0000300002480984 */ /* 0x0008640000000c00 */
.L_x_122:
[----:B------:R-:W-:Y:S05]  /*7960*/  BSYNC B1 ;  /* 0x0000000000017941 */ /* 0x000fea0003800000 */
.L_x_121:
[----:B---3--:R-:W-:Y:S05]  /*7970*/  VIADD R0, R39, 0x20 ;  /* 0x0000002027007836 */ /* 0x008fea0000000000 */
[----:B------:R-:W-:Y:S04]  /*7980*/  SHF.R.U32.HI R0, RZ, 0x15, R0 ;  /* 0x00000015ff007819 */ /* 0x000fe80000011600 */
[----:B------:R-:W-:Y:S11]  /*7990*/  LOP3.LUT P0, RZ, R0, 0x3, R81, 0x48, !PT ;  /* 0x0000000300ff7812 */ /* 0x000ff60007804851 */
[----:B------:R-:W-:Y:S02]  /*79a0*/  @!UPT UIADD3 URZ, UPT, UPT, URZ, URZ, URZ ;  /* 0x000000fffffff290 */ /* 0x000fe4000fffe0ff */
[----:B------:R-:W-:Y:S05]  /*79b0*/  @!P0 BRA `(.L_x_126) ;  /* 0x0000000000408947 */ /* 0x000fea0003800000 */
[----:B------:R-:W3:Y:S01]  /*79c0*/  LDCU.64 UR8, c[0x4][0x70] ;  /* 0x01000e00ff0877ac */ /* 0x000ee20008000a00 */
[----:B------:R-:W-:Y:S01]  /*79d0*/  MOV R3, 0x0 ;  /* 0x0000000000037802 */ /* 0x000fe20000000f00 */
[----:B------:R-:W-:Y:S02]  /*79e0*/  HFMA2 R12, -RZ, RZ, 0, 5.9604644775390625e-08 ;  /* 0x00000001ff0c7431 */ /* 0x000fe400000001ff */
[----:B------:R-:W-:Y:S02]  /*79f0*/  IMAD.MOV.U32 R8, RZ, RZ, 0x192 ;  /* 0x00000192ff087424 */ /* 0x000fe400078e00ff */
[----:B------:R-:W-:Y:S01]  /*7a00*/  IMAD.MOV.U32 R13, RZ, RZ, RZ ;  /* 0x000000ffff0d7224 */ /* 0x000fe200078e00ff */
[----:B------:R-:W5:Y:S01]  /*7a10*/  LDCU.64 UR6, c[0x4][0x78] ;  /* 0x01000f00ff0677ac */ /* 0x000f620008000a00 */
[----:B----4-:R-:W4:Y:S01]  /*7a20*/  LDC.64 R2, c[0x4][R3] ;  /* 0x0100000003027b82 */ /* 0x010f220000000a00 */
[----:B------:R-:W2:Y:S01]  /*7a30*/  LDCU.64 UR4, c[0x4][0x10] ;  /* 0x01000200ff0477ac */ /* 0x000ea20008000a00 */
[----:B---3--:R-:W-:Y:S01]  /*7a40*/  MOV R5, UR9 ;  /* 0x0000000900057c02 */ /* 0x008fe20008000f00 */
[----:B------:R-:W-:Y:S01]  /*7a50*/  IMAD.U32 R4, RZ, RZ, UR8 ;  /* 0x00000008ff047e24 */ /* 0x000fe2000f8e00ff */
[----:B-----5:R-:W-:Y:S01]  /*7a60*/  MOV R7, UR7 ;  /* 0x0000000700077c02 */ /* 0x020fe20008000f00 */
[----:B------:R-:W-:Y:S01]  /*7a70*/  IMAD.U32 R6, RZ, RZ, UR6 ;  /* 0x00000006ff067e24 */ /* 0x000fe2000f8e00ff */
[----:B--2---:R-:W-:Y:S01]  /*7a80*/  MOV R11, UR5 ;  /* 0x00000005000b7c02 */ /* 0x004fe20008000f00 */
[----:B------:R-:W-:Y:S02]  /*7a90*/  IMAD.U32 R10, RZ, RZ, UR4 ;  /* 0x00000004ff0a7e24 */ /* 0x000fe4000f8e00ff */
[----:B------:R-:W-:Y:S07]  /*7aa0*/  LEPC R20, `(.L_x_126) ;  /* 0x000000001014794e */ /* 0x000fee0000000000 */
[----:B-1--4-:R-:W-:Y:S05]  /*7ab0*/  CALL.ABS.NOINC R2 ;  /* 0x0000000002007343 */ /* 0x012fea0003c00000 */
.L_x_126:
[----:B------:R-:W-:Y:S05]  /*7ac0*/  WARPSYNC.ALL ;  /* 0x0000000000007948 */ /* 0x000fea0003800000 */
[----:B------:R-:W-:Y:S01]  /*7ad0*/  R2UR UR4, R39 ;  /* 0x00000000270472ca */ /* 0x000fe200000e0000 */
[--C-:B-1----:R-:W-:Y:S01]  /*7ae0*/  HADD2.F32 R40, -RZ, R48.reuse.H0_H0 ;  /* 0x20000030ff287230 */ /* 0x102fe20000004100 */
[----:B------:R-:W-:Y:S01]  /*7af0*/  ISETP.NE.AND P6, PT, R98, RZ, PT ;  /* 0x000000ff6200720c */ /* 0x000fe20003fc5270 */
[----:B------:R-:W-:Y:S01]  /*7b00*/  HADD2.F32 R43, -RZ, R48.H1_H1 ;  /* 0x30000030ff2b7230 */ /* 0x000fe20000004100 */
[----:B------:R-:W-:Y:S01]  /*7b10*/  MOV R52, UR46 ;  /* 0x0000002e00347c02 */ /* 0x000fe20008000f00 */
[----:B------:R-:W-:Y:S01]  /*7b20*/  HADD2.F32 R42, -RZ, R49.H1_H1 ;  /* 0x30000031ff2a7230 */ /* 0x000fe20000004100 */
[----:B------:R-:W-:Y:S01]  /*7b30*/  MOV R61, UR47 ;  /* 0x0000002f003d7c02 */ /* 0x000fe20008000f00 */
[----:B------:R-:W-:Y:S01]  /*7b40*/  HADD2.F32 R45, -RZ, R51.H0_H0 ;  /* 0x20000033ff2d7230 */ /* 0x000fe20000004100 */
[----:B------:R-:W-:Y:S01]  /*7b50*/  ISETP.NE.AND P0, PT, R95, RZ, PT ;  /* 0x000000ff5f00720c */ /* 0x000fe20003f05270 */
[----:B------:R-:W-:Y:S01]  /*7b60*/  HADD2.F32 R44, -RZ, R75.H1_H1 ;  /* 0x3000004bff2c7230 */ /* 0x000fe20000004100 */
[----:B------:R-:W-:Y:S01]  /*7b70*/  BSSY.RECONVERGENT B0, `(.L_x_127) ;  /* 0x000008d000007945 */ /* 0x000fe20003800200 */
[----:B------:R-:W-:Y:S02]  /*7b80*/  LEA R62, R46, UR43, 0x3 ;  /* 0x0000002b2e3e7c11 */ /* 0x000fe4000f8e18ff */
[----:B----4-:R-:W1:Y:S02]  /*7b90*/  LDTM.x32 R4, tmem[UR4+0x20] ;  /* 0x00002004000479ee */ /* 0x010e6400082c0000 */
[----:B------:R-:W-:Y:S02]  /*7ba0*/  @P6 LEA R52, R52, UR43, 0x3 ;  /* 0x0000002b34346c11 */ /* 0x000fe4000f8e18ff */
[----:B------:R-:W-:Y:S02]  /*7bb0*/  @P6 SHF.L.U32 R63, R90, 0x1f, RZ ;  /* 0x0000001f5a3f6819 */ /* 0x000fe400000006ff */
[----:B------:R-:W-:Y:S04]  /*7bc0*/  @P6 IADD3 R52, PT, PT, R52, 0x60, RZ ;  /* 0x0000006034346810 */ /* 0x000fe80007ffe0ff */
[----:B------:R-:W-:Y:S01]  /*7bd0*/  @P6 PRMT R61, R61, 0x654, R52 ;  /* 0x000006543d3d6816 */ /* 0x000fe20000000034 */
[C---:B-1----:R-:W-:Y:S01]  /*7be0*/  FMUL R0, R38.reuse, R4 ;  /* 0x0000000426007220 */ /* 0x042fe20000400000 */
[C---:B------:R-:W-:Y:S01]  /*7bf0*/  FMUL R2, R38.reuse, R5 ;  /* 0x0000000526027220 */ /* 0x040fe20000400000 */
[C---:B------:R-:W-:Y:S01]  /*7c00*/  FMUL R3, R38.reuse, R6 ;  /* 0x0000000626037220 */ /* 0x040fe20000400000 */
[C---:B------:R-:W-:Y:S01]  /*7c10*/  FMUL R7, R38.reuse, R7 ;  /* 0x0000000726077220 */ /* 0x040fe20000400000 */
[C---:B------:R-:W-:Y:S01]  /*7c20*/  FFMA R0, R41.reuse, R40, R0 ;  /* 0x0000002829007223 */ /* 0x040fe20000000000 */
[----:B------:R-:W-:Y:S02]  /*7c30*/  HADD2.F32 R40, -RZ, R49.H0_H0 ;  /* 0x20000031ff287230 */ /* 0x000fe40000004100 */
[C---:B------:R-:W-:Y:S01]  /*7c40*/  FFMA R2, R41.reuse, R43, R2 ;  /* 0x0000002b29027223 */ /* 0x040fe20000000002 */
[--C-:B------:R-:W-:Y:S02]  /*7c50*/  HADD2.F32 R43, -RZ, R50.reuse.H0_H0 ;  /* 0x20000032ff2b7230 */ /* 0x100fe40000004100 */
[C---:B------:R-:W-:Y:S01]  /*7c60*/  FMUL R4, R38.reuse, R8 ;  /* 0x0000000826047220 */ /* 0x040fe20000400000 */
[----:B------:R-:W-:Y:S01]  /*7c70*/  FMUL R5, R38, R9 ;  /* 0x0000000926057220 */ /* 0x000fe20000400000 */
[C---:B------:R-:W-:Y:S01]  /*7c80*/  FFMA R3, R41.reuse, R40, R3 ;  /* 0x0000002829037223 */ /* 0x040fe20000000003 */
[----:B------:R-:W-:Y:S01]  /*7c90*/  HADD2.F32 R40, -RZ, R50.H1_H1 ;  /* 0x30000032ff287230 */ /* 0x000fe20000004100 */
[----:B------:R-:W-:Y:S01]  /*7ca0*/  F2FP.F16.F32.PACK_AB R52, R2, R0 ;  /* 0x000000000234723e */ /* 0x000fe200000000ff */
[C---:B------:R-:W-:Y:S01]  /*7cb0*/  FFMA R7, R41.reuse, R42, R7 ;  /* 0x0000002a29077223 */ /* 0x040fe20000000007 */
[C---:B------:R-:W-:Y:S01]  /*7cc0*/  FFMA R4, R41.reuse, R43, R4 ;  /* 0x0000002b29047223 */ /* 0x040fe20000000004 */
[C---:B------:R-:W-:Y:S01]  /*7cd0*/  FMUL R6, R38.reuse, R10 ;  /* 0x0000000a26067220 */ /* 0x040fe20000400000 */
[----:B------:R-:W-:Y:S02]  /*7ce0*/  HADD2.F32 R42, -RZ, R51.H1_H1 ;  /* 0x30000033ff2a7230 */ /* 0x000fe40000004100 */
[----:B------:R-:W-:Y:S01]  /*7cf0*/  FFMA R5, R41, R40, R5 ;  /* 0x0000002829057223 */ /* 0x000fe20000000005 */
[----:B------:R-:W-:Y:S01]  /*7d00*/  F2FP.F16.F32.PACK_AB R53, R7, R3 ;  /* 0x000000030735723e */ /* 0x000fe200000000ff */
[----:B------:R-:W-:Y:S01]  /*7d10*/  FFMA R6, R41, R45, R6 ;  /* 0x0000002d29067223 */ /* 0x000fe20000000006 */
[C---:B------:R-:W-:Y:S01]  /*7d20*/  FMUL R11, R38.reuse, R11 ;  /* 0x0000000b260b7220 */ /* 0x040fe20000400000 */
[--C-:B------:R-:W-:Y:S01]  /*7d30*/  HADD2.F32 R40, -RZ, R56.reuse.H0_H0 ;  /* 0x20000038ff287230 */ /* 0x100fe20000004100 */
[----:B------:R-:W-:Y:S01]  /*7d40*/  F2FP.F16.F32.PACK_AB R54, R5, R4 ;  /* 0x000000040536723e */ /* 0x000fe200000000ff */
[C---:B------:R-:W-:Y:S01]  /*7d50*/  FMUL R8, R38.reuse, R12 ;  /* 0x0000000c26087220 */ /* 0x040fe20000400000 */
[C---:B------:R-:W-:Y:S01]  /*7d60*/  FFMA R11, R41.reuse, R42, R11 ;  /* 0x0000002a290b7223 */ /* 0x040fe2000000000b */
[----:B------:R-:W-:Y:S02]  /*7d70*/  HADD2.F32 R42, -RZ, R56.H1_H1 ;  /* 0x30000038ff2a7230 */ /* 0x000fe40000004100 */
[C---:B------:R-:W-:Y:S01]  /*7d80*/  FMUL R9, R38.reuse, R13 ;  /* 0x0000000d26097220 */ /* 0x040fe20000400000 */
[--C-:B------:R-:W-:Y:S02]  /*7d90*/  HADD2.F32 R43, -RZ, R57.reuse.H0_H0 ;  /* 0x20000039ff2b7230 */ /* 0x100fe40000004100 */
[----:B------:R-:W-:Y:S01]  /*7da0*/  FFMA R8, R41, R40, R8 ;  /* 0x0000002829087223 */ /* 0x000fe20000000008 */
[----:B------:R-:W-:Y:S01]  /*7db0*/  F2FP.F16.F32.PACK_AB R55, R11, R6 ;  /* 0x000000060b37723e */ /* 0x000fe200000000ff */
[----:B------:R-:W-:Y:S01]  /*7dc0*/  FFMA R9, R41, R42, R9 ;  /* 0x0000002a29097223 */ /* 0x000fe20000000009 */
[C---:B------:R-:W-:Y:S01]  /*7dd0*/  FMUL R10, R38.reuse, R14 ;  /* 0x0000000e260a7220 */ /* 0x040fe20000400000 */
[----:B------:R-:W-:Y:S02]  /*7de0*/  HADD2.F32 R40, -RZ, R57.H1_H1 ;  /* 0x30000039ff287230 */ /* 0x000fe40000004100 */
[C---:B------:R-:W-:Y:S01]  /*7df0*/  FMUL R15, R38.reuse, R15 ;  /* 0x0000000f260f7220 */ /* 0x040fe20000400000 */
[----:B------:R1:W-:Y:S01]  /*7e00*/  STS.128 [R93+0x2000], R52 ;  /* 0x002000345d007388 */ /* 0x0003e20000000c00 */
[----:B------:R-:W-:Y:S01]  /*7e10*/  F2FP.F16.F32.PACK_AB R68, R9, R8 ;  /* 0x000000080944723e */ /* 0x000fe200000000ff */
[C---:B------:R-:W-:Y:S01]  /*7e20*/  FFMA R10, R41.reuse, R43, R10 ;  /* 0x0000002b290a7223 */ /* 0x040fe2000000000a */
[--C-:B------:R-:W-:Y:S02]  /*7e30*/  HADD2.F32 R43, -RZ, R58.reuse.H0_H0 ;  /* 0x2000003aff2b7230 */ /* 0x100fe40000004100 */
        /* <DEDUP_REMOVED lines=11> */
[--C-:B------:R-:W-:Y:S02]  /*7ef0*/  HADD2.F32 R43, -RZ, R64.reuse.H0_H0 ;  /* 0x20000040ff2b7230 */ /* 0x100fe40000004100 */
[C---:B------:R-:W-:Y:S01]  /*7f00*/  FFMA R14, R41.reuse, R45, R14 ;  /* 0x0000002d290e7223 */ /* 0x040fe2000000000e */
[C---:B------:R-:W-:Y:S01]  /*7f10*/  FMUL R16, R38.reuse, R20 ;  /* 0x0000001426107220 */ /* 0x040fe20000400000 */
        /* <DEDUP_REMOVED lines=17> */
[C---:B------:R-:W-:Y:S01]  /*8030*/  FFMA R20, R41.reuse, R40, R20 ;  /* 0x0000002829147223 */ /* 0x040fe20000000014 */
[C---:B------:R-:W-:Y:S01]  /*8040*/  FFMA R21, R41.reuse, R42, R21 ;  /* 0x0000002a29157223 */ /* 0x040fe20000000015 */
[----:B------:R-:W-:Y:S02]  /*8050*/  HADD2.F32 R40, -RZ, R67.H1_H1 ;  /* 0x30000043ff287230 */ /* 0x000fe40000004100 */
[----:B------:R-:W-:Y:S01]  /*8060*/  FFMA R22, R41, R43, R22 ;  /* 0x0000002b29167223 */ /* 0x000fe20000000016 */
[C---:B------:R-:W-:Y:S01]  /*8070*/  FMUL R27, R38.reuse, R27 ;  /* 0x0000001b261b7220 */ /* 0x040fe20000400000 */
[--C-:B------:R-:W-:Y:S02]  /*8080*/  HADD2.F32 R43, -RZ, R72.reuse.H0_H0 ;  /* 0x20000048ff2b7230 */ /* 0x100fe40000004100 */
[C---:B------:R-:W-:Y:S01]  /*8090*/  FMUL R24, R38.reuse, R28 ;  /* 0x0000001c26187220 */ /* 0x040fe20000400000 */
[----:B------:R-:W-:Y:S02]  /*80a0*/  HADD2.F32 R42, -RZ, R72.H1_H1 ;  /* 0x30000048ff2a7230 */ /* 0x000fe40000004100 */
[C---:B------:R-:W-:Y:S01]  /*80b0*/  FMUL R25, R38.reuse, R29 ;  /* 0x0000001d26197220 */ /* 0x040fe20000400000 */
[--C-:B------:R-:W-:Y:S01]  /*80c0*/  HADD2.F32 R45, -RZ, R73.reuse.H0_H0 ;  /* 0x20000049ff2d7230 */ /* 0x100fe20000004100 */
[----:B------:R-:W-:Y:S01]  /*80d0*/  F2FP.F16.F32.PACK_AB R70, R13, R12 ;  /* 0x0000000c0d46723e */ /* 0x000fe200000000ff */
[C---:B------:R-:W-:Y:S01]  /*80e0*/  FMUL R26, R38.reuse, R30 ;  /* 0x0000001e261a7220 */ /* 0x040fe20000400000 */
[----:B------:R-:W-:Y:S01]  /*80f0*/  F2FP.F16.F32.PACK_AB R71, R19, R14 ;  /* 0x0000000e1347723e */ /* 0x000fe200000000ff */
[C---:B------:R-:W-:Y:S01]  /*8100*/  FFMA R27, R41.reuse, R40, R27 ;  /* 0x00000028291b7223 */ /* 0x040fe2000000001b */
[C---:B------:R-:W-:Y:S01]  /*8110*/  FFMA R24, R41.reuse, R43, R24 ;  /* 0x0000002b29187223 */ /* 0x040fe20000000018 */
[----:B------:R-:W-:Y:S02]  /*8120*/  HADD2.F32 R40, -RZ, R73.H1_H1 ;  /* 0x30000049ff287230 */ /* 0x000fe40000004100 */
[C---:B------:R-:W-:Y:S01]  /*8130*/  FFMA R25, R41.reuse, R42, R25 ;  /* 0x0000002a29197223 */ /* 0x040fe20000000019 */
[----:B------:R1:W-:Y:S01]  /*8140*/  STS.128 [R92+0x2010], R68 ;  /* 0x002010445c007388 */ /* 0x0003e20000000c00 */
[C---:B------:R-:W-:Y:S01]  /*8150*/  FMUL R31, R38.reuse, R31 ;  /* 0x0000001f261f7220 */ /* 0x040fe20000400000 */
[--C-:B------:R-:W-:Y:S02]  /*8160*/  HADD2.F32 R43, -RZ, R74.reuse.H0_H0 ;  /* 0x2000004aff2b7230 */ /* 0x100fe40000004100 */
[C---:B------:R-:W-:Y:S01]  /*8170*/  FFMA R26, R41.reuse, R45, R26 ;  /* 0x0000002d291a7223 */ /* 0x040fe2000000001a */
        /* <DEDUP_REMOVED lines=30> */
[----:B------:R-:W-:Y:S02]  /*8360*/  UIADD3 UR13, UPT, UPT, UR49, 0x20, URZ ;  /* 0x00000020310d7890 */ /* 0x000fe4000fffe0ff */
[----:B------:R-:W-:Y:S01]  /*8370*/  UIADD3 UR12, UPT, UPT, UR43, 0x2200, URZ ;  /* 0x000022002b0c7890 */ /* 0x000fe2000fffe0ff */
[----:B------:R-:W-:Y:S01]  /*8380*/  UMOV UR14, UR50 ;  /* 0x00000032000e7c82 */ /* 0x000fe20008000000 */
[----:B------:R-:W-:Y:S01]  /*8390*/  UMOV UR15, UR36 ;  /* 0x00000024000f7c82 */ /* 0x000fe20008000000 */
[----:B------:R-:W-:Y:S02]  /*83a0*/  UIADD3 UR9, UPT, UPT, UR49, 0xa0, URZ ;  /* 0x000000a031097890 */ /* 0x000fe4000fffe0ff */
[----:B------:R-:W-:Y:S01]  /*83b0*/  UIADD3 UR8, UPT, UPT, UR43, 0x3200, URZ ;  /* 0x000032002b087890 */ /* 0x000fe2000fffe0ff */
[----:B------:R-:W-:Y:S01]  /*83c0*/  UMOV UR10, UR50 ;  /* 0x00000032000a7c82 */ /* 0x000fe20008000000 */
[----:B------:R-:W-:Y:S01]  /*83d0*/  UMOV UR11, UR36 ;  /* 0x00000024000b7c82 */ /* 0x000fe20008000000 */
[----:B---3--:R-:W-:Y:S04]  /*83e0*/  UIADD3 UR4, UP0, UPT, UR6, 0x680, URZ ;  /* 0x0000068006047890 */ /* 0x008fe8000ff1e0ff */
[----:B------:R-:W-:Y:S09]  /*83f0*/  UIADD3.X UR5, UPT, UPT, URZ, UR7, URZ, UP0, !UPT ;  /* 0x00000007ff057290 */ /* 0x000ff200087fe4ff */
[----:B------:R3:W-:Y:S01]  /*8400*/  UTMASTG.3D [UR12], [UR4] ;  /* 0x0000000c040073b5 */ /* 0x0007e20008010000 */
[----:B------:R3:W-:Y:S01]  /*8410*/  UTMASTG.3D [UR8], [UR4] ;  /* 0x00000008040073b5 */ /* 0x0007e20008010000 */
[----:B------:R0:W-:Y:S01]  /*8420*/  UTMACMDFLUSH ;  /* 0x00000000000079b7 */ /* 0x0001e20000000000 */
[----:B---3--:R-:W-:Y:S04]  /*8430*/  DEPBAR.LE SB0, 0x1 ;  /* 0x000080400000791a */ /* 0x008fe80000000000 */
.L_x_128:
[----:B------:R-:W-:Y:S05]  /*8440*/  BSYNC.RECONVERGENT B0 ;  /* 0x0000000000007941 */ /* 0x000fea0003800200 */
.L_x_127:
[----:B------:R-:W-:Y:S01]  /*8450*/  BAR.SYNC.DEFER_BLOCKING 0x1, 0x80 ;  /* 0x0042000000007b1d */ /* 0x000fe20000010000 */
[----:B------:R-:W-:Y:S04]  /*8460*/  UIADD3 UR4, UPT, UPT, UR46, 0x1, URZ ;  /* 0x000000012e047890 */ /* 0x000fe8000fffe0ff */
[----:B------:R-:W-:Y:S04]  /*8470*/  UISETP.NE.AND UP0, UPT, UR4, 0x4, UPT ;  /* 0x000000040400788c */ /* 0x000fe8000bf05270 */
[----:B------:R-:W-:Y:S01]  /*8480*/  USEL UR44, UR4, URZ, UP0 ;  /* 0x000000ff042c7287 */ /* 0x000fe20008000000 */
[----:B------:R3:W-:Y:S01]  /*8490*/  @P6 SYNCS.ARRIVE.TRANS64.RED.A1T0 RZ, [R61+URZ], RZ ;  /* 0x000000ff3dff69a7 */ /* 0x0007e200081004ff */
[----:B------:R-:W-:Y:S01]  /*84a0*/  BSSY B1, `(.L_x_129) ;  /* 0x0000017000017945 */ /* 0x000fe20003800000 */
[----:B------:R-:W4:Y:S02]  /*84b0*/  @P6 SYNCS.PHASECHK.TRANS64.TRYWAIT P0, [R62+URZ+0x40], R63 ;  /* 0x0000403f3e0065a7 */ /* 0x000f2400080011ff */
[----:B----4-:R-:W-:Y:S01]  /*84c0*/  @P6 SEL R47, RZ, 0x1, !P0 ;  /* 0x00000001ff2f6807 */ /* 0x010fe20004000000 */
[----:B---3--:R-:W-:Y:S06]  /*84d0*/  @!P6 BRA `(.L_x_130) ;  /* 0x00000000004ce947 */ /* 0x008fec0003800000 */
        /* <DEDUP_REMOVED lines=9> */
[----:B------:R-:W-:Y:S04]  /*8570*/  SHF.L.U32 R5, R90, 0x1f, RZ ;  /* 0x0000001f5a057819 */ /* 0x000fe800000006ff */
[----:B------:R-:W3:Y:S02]  /*8580*/  SYNCS.PHASECHK.TRANS64.TRYWAIT P0, [R62+URZ+0x40], R5 ;  /* 0x000040053e0075a7 */ /* 0x000ee400080011ff */
[----:B---3--:R-:W-:Y:S05]  /*8590*/  @!P0 BRA `(.L_x_133) ;  /* 0x0000002400ec8947 */ /* 0x008fea0003800000 */
.L_x_132:
[----:B------:R-:W-:Y:S05]  /*85a0*/  BSYNC B0 ;  /* 0x0000000000007941 */ /* 0x000fea0003800000 */
.L_x_131:
[----:B------:R-:W-:Y:S02]  /*85b0*/  ISETP.NE.AND P0, PT, R60, RZ, PT ;  /* 0x000000ff3c00720c */ /* 0x000fe40003f05270 */
[----:B------:R-:W-:Y:S11]  /*85c0*/  IADD3 R46, PT, PT, R46, 0x1, RZ ;  /* 0x000000012e2e7810 */ /* 0x000ff60007ffe0ff */
[----:B------:R4:W1:Y:S04]  /*85d0*/  @P0 LDS.128 R48, [R4] ;  /* 0x0000000004300984 */ /* 0x0008680000000c00 */
[----:B------:R4:W1:Y:S04]  /*85e0*/  @P0 LDS.128 R56, [R3+0x10] ;  /* 0x0000100003380984 */ /* 0x0008680000000c00 */
[----:B------:R4:W1:Y:S04]  /*85f0*/  @P0 LDS.128 R64, [R2+0x20] ;  /* 0x0000200002400984 */ /* 0x0008680000000c00 */
[----:B------:R4:W1:Y:S02]  /*8600*/  @P0 LDS.128 R72, [R0+0x30] ;  /* 0x0000300000480984 */ /* 0x0008640000000c00 */
.L_x_130:
[----:B------:R-:W-:Y:S05]  /*8610*/  BSYNC B1 ;  /* 0x0000000000017941 */ /* 0x000fea0003800000 */
.L_x_129:
[----:B----4-:R-:W-:Y:S05]  /*8620*/  VIADD R0, R39, 0x40 ;  /* 0x0000004027007836 */ /* 0x010fea0000000000 */
        /* <DEDUP_REMOVED lines=9> */
[----:B------:R-:W4:Y:S01]  /*86c0*/  LDCU.64 UR6, c[0x4][0x78] ;  /* 0x01000f00ff0677ac */ /* 0x000f220008000a00 */
[----:B------:R-:W1:Y:S01]  /*86d0*/  LDC.64 R2, c[0x4][R3] ;  /* 0x0100000003027b82 */ /* 0x000e620000000a00 */
[----:B------:R-:W5:Y:S01]  /*86e0*/  LDCU.64 UR4, c[0x4][0x10] ;  /* 0x01000200ff0477ac */ /* 0x000f620008000a00 */
[----:B---3--:R-:W-:Y:S01]  /*86f0*/  MOV R5, UR9 ;  /* 0x0000000900057c02 */ /* 0x008fe20008000f00 */
[----:B------:R-:W-:Y:S01]  /*8700*/  IMAD.U32 R4, RZ, RZ, UR8 ;  /* 0x00000008ff047e24 */ /* 0x000fe2000f8e00ff */
[----:B----4-:R-:W-:Y:S01]  /*8710*/  MOV R7, UR7 ;  /* 0x0000000700077c02 */ /* 0x010fe20008000f00 */
[----:B------:R-:W-:Y:S01]  /*8720*/  IMAD.U32 R6, RZ, RZ, UR6 ;  /* 0x00000006ff067e24 */ /* 0x000fe2000f8e00ff */
[----:B-----5:R-:W-:Y:S01]  /*8730*/  MOV R11, UR5 ;  /* 0x00000005000b7c02 */ /* 0x020fe20008000f00 */
[----:B------:R-:W-:Y:S02]  /*8740*/  IMAD.U32 R10, RZ, RZ, UR4 ;  /* 0x00000004ff0a7e24 */ /* 0x000fe4000f8e00ff */
[----:B------:R-:W-:Y:S07]  /*8750*/  LEPC R20, `(.L_x_134) ;  /* 0x000000001014794e */ /* 0x000fee0000000000 */
[----:B-12---:R-:W-:Y:S05]  /*8760*/  CALL.ABS.NOINC R2 ;  /* 0x0000000002007343 */ /* 0x006fea0003c00000 */
.L_x_134:
        /* <DEDUP_REMOVED lines=12> */
[----:B---3--:R-:W-:Y:S02]  /*8830*/  LEA R62, R46, UR43, 0x3 ;  /* 0x0000002b2e3e7c11 */ /* 0x008fe4000f8e18ff */
[----:B------:R-:W1:Y:S02]  /*8840*/  LDTM.x32 R4, tmem[UR4+0x40] ;  /* 0x00004004000479ee */ /* 0x000e6400082c0000 */
        /* <DEDUP_REMOVED lines=138> */
.L_x_136:
[----:B------:R-:W-:Y:S05]  /*90f0*/  BSYNC.RECONVERGENT B0 ;  /* 0x0000000000007941 */ /* 0x000fea0003800200 */
.L_x_135:
        /* <DEDUP_REMOVED lines=21> */
.L_x_140:
[----:B------:R-:W-:Y:S05]  /*9250*/  BSYNC B0 ;  /* 0x0000000000007941 */ /* 0x000fea0003800000 */
.L_x_139:
[----:B------:R-:W-:Y:S11]  /*9260*/  ISETP.NE.AND P0, PT, R60, RZ, PT ;  /* 0x000000ff3c00720c */ /* 0x000ff60003f05270 */
[----:B------:R-:W-:Y:S02]  /*9270*/  @!UPT UIADD3 URZ, UPT, UPT, URZ, URZ, URZ ;  /* 0x000000fffffff290 */ /* 0x000fe4000fffe0ff */
[----:B------:R4:W1:Y:S04]  /*9280*/  @P0 LDS.128 R48, [R3] ;  /* 0x0000000003300984 */ /* 0x0008680000000c00 */
[----:B------:R4:W1:Y:S04]  /*9290*/  @P0 LDS.128 R56, [R2+0x10] ;  /* 0x0000100002380984 */ /* 0x0008680000000c00 */
[----:B------:R4:W1:Y:S04]  /*92a0*/  @P0 LDS.128 R64, [R0+0x20] ;  /* 0x0000200000400984 */ /* 0x0008680000000c00 */
[----:B------:R4:W1:Y:S02]  /*92b0*/  @P0 LDS.128 R72, [R46+0x30] ;  /* 0x000030002e480984 */ /* 0x0008640000000c00 */
.L_x_138:
[----:B------:R-:W-:Y:S05]  /*92c0*/  BSYNC B1 ;  /* 0x0000000000017941 */ /* 0x000fea0003800000 */
.L_x_137:
        /* <DEDUP_REMOVED lines=21> */
.L_x_142:
[----:B------:R-:W-:Y:S01]  /*9420*/  ISETP.NE.AND P0, PT, R95, RZ, PT ;  /* 0x000000ff5f00720c */ /* 0x000fe20003f05270 */
[----:B------:R-:W-:Y:S05]  /*9430*/  WARPSYNC.ALL ;  /* 0x0000000000007948 */ /* 0x000fea0003800000 */
[----:B------:R-:W-:Y:S01]  /*9440*/  R2UR UR4, R39 ;  /* 0x00000000270472ca */ /* 0x000fe200000e0000 */
[--C-:B-1----:R-:W-:Y:S01]  /*9450*/  HADD2.F32 R40, -RZ, R48.reuse.H0_H0 ;  /* 0x20000030ff287230 */ /* 0x102fe20000004100 */
[----:B------:R-:W-:Y:S01]  /*9460*/  IADD3 R99, PT, PT, R99, 0xd0, RZ ;  /* 0x000000d063637810 */ /* 0x000fe20007ffe0ff */
[----:B------:R-:W-:Y:S01]  /*9470*/  HADD2.F32 R42, -RZ, R48.H1_H1 ;  /* 0x30000030ff2a7230 */ /* 0x000fe20000004100 */
[----:B------:R-:W-:Y:S01]  /*9480*/  BSSY.RECONVERGENT B0, `(.L_x_143) ;  /* 0x000008e000007945 */ /* 0x000fe20003800200 */
[--C-:B------:R-:W-:Y:S01]  /*9490*/  HADD2.F32 R43, -RZ, R49.reuse.H0_H0 ;  /* 0x20000031ff2b7230 */ /* 0x100fe20000004100 */
[----:B------:R-:W-:Y:S01]  /*94a0*/  LOP3.LUT R99, R99, 0xfefffff8, RZ, 0xc0, !PT ;  /* 0xfefffff863637812 */ /* 0x000fe200078ec0ff */
[----:B------:R-:W-:Y:S02]  /*94b0*/  HADD2.F32 R44, -RZ, R49.H1_H1 ;  /* 0x30000031ff2c7230 */ /* 0x000fe40000004100 */
[--C-:B------:R-:W-:Y:S02]  /*94c0*/  HADD2.F32 R45, -RZ, R50.reuse.H0_H0 ;  /* 0x20000032ff2d7230 */ /* 0x100fe40000004100 */
[----:B------:R-:W-:Y:S02]  /*94d0*/  HADD2.F32 R46, -RZ, R50.H1_H1 ;  /* 0x30000032ff2e7230 */ /* 0x000fe40000004100 */
[----:B---3--:R-:W1:Y:S01]  /*94e0*/  LDTM.x32 R4, tmem[UR4+0x60] ;  /* 0x00006004000479ee */ /* 0x008e6200082c0000 */
[----:B------:R-:W-:Y:S01]  /*94f0*/  NOP ;  /* 0x0000000000007918 */ /* 0x000fe20000000000 */
[----:B-1----:R1:W-:Y:S01]  /*9500*/  SYNCS.ARRIVE.TRANS64.RED.A1T0 RZ, [R99+URZ], RZ ;  /* 0x000000ff63ff79a7 */ /* 0x0023e200081004ff */
[--C-:B------:R-:W-:Y:S02]  /*9510*/  HADD2.F32 R47, -RZ, R51.reuse.H0_H0 ;  /* 0x20000033ff2f7230 */ /* 0x100fe40000004100 */
[----:B------:R-:W-:Y:S02]  /*9520*/  HADD2.F32 R48, -RZ, R51.H1_H1 ;  /* 0x30000033ff307230 */ /* 0x000fe40000004100 */
        /* <DEDUP_REMOVED lines=9> */
[C---:B------:R-:W-:Y:S01]  /*95c0*/  FMUL R4, R38.reuse, R4 ;  /* 0x0000000426047220 */ /* 0x040fe20000400000 */
[C---:B------:R-:W-:Y:S01]  /*95d0*/  FMUL R5, R38.reuse, R5 ;  /* 0x0000000526057220 */ /* 0x040fe20000400000 */
[C---:B------:R-:W-:Y:S01]  /*95e0*/  FMUL R6, R38.reuse, R6 ;  /* 0x0000000626067220 */ /* 0x040fe20000400000 */
[C---:B------:R-:W-:Y:S01]  /*95f0*/  FMUL R7, R38.reuse, R7 ;  /* 0x0000000726077220 */ /* 0x040fe20000400000 */
[C---:B------:R-:W-:Y:S01]  /*9600*/  FFMA R4, R41.reuse, R40, R4 ;  /* 0x0000002829047223 */ /* 0x040fe20000000004 */
[C---:B------:R-:W-:Y:S01]  /*9610*/  FFMA R5, R41.reuse, R42, R5 ;  /* 0x0000002a29057223 */ /* 0x040fe20000000005 */
[C---:B------:R-:W-:Y:S01]  /*9620*/  FFMA R6, R41.reuse, R43, R6 ;  /* 0x0000002b29067223 */ /* 0x040fe20000000006 */
[----:B------:R-:W-:Y:S01]  /*9630*/  FFMA R7, R41, R44, R7 ;  /* 0x0000002c29077223 */ /* 0x000fe20000000007 */
[C---:B------:R-:W-:Y:S01]  /*9640*/  FMUL R8, R38.reuse, R8 ;  /* 0x0000000826087220 */ /* 0x040fe20000400000 */
[C---:B------:R-:W-:Y:S01]  /*9650*/  FMUL R9, R38.reuse, R9 ;  /* 0x0000000926097220 */ /* 0x040fe20000400000 */
[----:B------:R-:W-:Y:S01]  /*9660*/  F2FP.F16.F32.PACK_AB R100, R5, R4 ;  /* 0x000000040564723e */ /* 0x000fe200000000ff */
[C---:B------:R-:W-:Y:S01]  /*9670*/  FMUL R10, R38.reuse, R10 ;  /* 0x0000000a260a7220 */ /* 0x040fe20000400000 */
[----:B------:R-:W-:Y:S01]  /*9680*/  F2FP.F16.F32.PACK_AB R101, R7, R6 ;  /* 0x000000060765723e */ /* 0x000fe200000000ff */
[C---:B------:R-:W-:Y:S01]  /*9690*/  FFMA R8, R41.reuse, R45, R8 ;  /* 0x0000002d29087223 */ /* 0x040fe20000000008 */
[C---:B------:R-:W-:Y:S01]  /*96a0*/  FFMA R9, R41.reuse, R46, R9 ;  /* 0x0000002e29097223 */ /* 0x040fe20000000009 */
[----:B------:R-:W-:Y:S01]  /*96b0*/  FFMA R10, R41, R47, R10 ;  /* 0x0000002f290a7223 */ /* 0x000fe2000000000a */
[C---:B------:R-:W-:Y:S01]  /*96c0*/  FMUL R11, R38.reuse, R11 ;  /* 0x0000000b260b7220 */ /* 0x040fe20000400000 */
[C---:B------:R-:W-:Y:S01]  /*96d0*/  FMUL R0, R38.reuse, R12 ;  /* 0x0000000c26007220 */ /* 0x040fe20000400000 */
[C---:B------:R-:W-:Y:S01]  /*96e0*/  FMUL R2, R38.reuse, R13 ;  /* 0x0000000d26027220 */ /* 0x040fe20000400000 */
[----:B------:R-:W-:Y:S01]  /*96f0*/  F2FP.F16.F32.PACK_AB R102, R9, R8 ;  /* 0x000000080966723e */ /* 0x000fe200000000ff */
[C---:B------:R-:W-:Y:S01]  /*9700*/  FFMA R11, R41.reuse, R48, R11 ;  /* 0x00000030290b7223 */ /* 0x040fe2000000000b */
[C---:B------:R-:W-:Y:S01]  /*9710*/  FFMA R0, R41.reuse, R49, R0 ;  /* 0x0000003129007223 */ /* 0x040fe20000000000 */
[C---:B------:R-:W-:Y:S01]  /*9720*/  FFMA R2, R41.reuse, R51, R2 ;  /* 0x0000003329027223 */ /* 0x040fe20000000002 */
[C---:B------:R-:W-:Y:S01]  /*9730*/  FMUL R3, R38.reuse, R14 ;  /* 0x0000000e26037220 */ /* 0x040fe20000400000 */
[C---:B------:R-:W-:Y:S01]  /*9740*/  FMUL R15, R38.reuse, R15 ;  /* 0x0000000f260f7220 */ /* 0x040fe20000400000 */
[C---:B------:R-:W-:Y:S01]  /*9750*/  FMUL R12, R38.reuse, R16 ;  /* 0x00000010260c7220 */ /* 0x040fe20000400000 */
[C---:B------:R-:W-:Y:S01]  /*9760*/  FMUL R13, R38.reuse, R17 ;  /* 0x00000011260d7220 */ /* 0x040fe20000400000 */
[C---:B------:R-:W-:Y:S01]  /*9770*/  FFMA R3, R41.reuse, R50, R3 ;  /* 0x0000003229037223 */ /* 0x040fe20000000003 */
[C---:B------:R-:W-:Y:S01]  /*9780*/  FMUL R14, R38.reuse, R18 ;  /* 0x00000012260e7220 */ /* 0x040fe20000400000 */
[----:B------:R-:W-:Y:S01]  /*9790*/  FFMA R15, R41, R52, R15 ;  /* 0x00000034290f7223 */ /* 0x000fe2000000000f */
[C---:B------:R-:W-:Y:S01]  /*97a0*/  FMUL R19, R38.reuse, R19 ;  /* 0x0000001326137220 */ /* 0x040fe20000400000 */
[----:B------:R-:W-:Y:S01]  /*97b0*/  F2FP.F16.F32.PACK_AB R103, R11, R10 ;  /* 0x0000000a0b67723e */ /* 0x000fe200000000ff */
[C---:B------:R-:W-:Y:S01]  /*97c0*/  FFMA R12, R41.reuse, R53, R12 ;  /* 0x00000035290c7223 */ /* 0x040fe2000000000c */
[----:B------:R-:W-:Y:S02]  /*97d0*/  HADD2.F32 R58, -RZ, R64.H1_H1 ;  /* 0x30000040ff3a7230 */ /* 0x000fe40000004100 */
[C---:B------:R-:W-:Y:S01]  /*97e0*/  FMUL R16, R38.reuse, R20 ;  /* 0x0000001426107220 */ /* 0x040fe20000400000 */
[C---:B------:R-:W-:Y:S01]  /*97f0*/  FFMA R13, R41.reuse, R54, R13 ;  /* 0x00000036290d7223 */ /* 0x040fe2000000000d */
[----:B------:R1:W-:Y:S01]  /*9800*/  STS.128 [R93+0x6000], R100 ;  /* 0x006000645d007388 */ /* 0x0003e20000000c00 */
[--C-:B------:R-:W-:Y:S02]  /*9810*/  HADD2.F32 R59, -RZ, R65.reuse.H0_H0 ;  /* 0x20000041ff3b7230 */ /* 0x100fe40000004100 */
[C---:B------:R-:W-:Y:S01]  /*9820*/  FMUL R17, R38.reuse, R21 ;  /* 0x0000001526117220 */ /* 0x040fe20000400000 */
[C---:B------:R-:W-:Y:S01]  /*9830*/  FFMA R14, R41.reuse, R55, R14 ;  /* 0x00000037290e7223 */ /* 0x040fe2000000000e */
[----:B------:R-:W-:Y:S02]  /*9840*/  HADD2.F32 R60, -RZ, R65.H1_H1 ;  /* 0x30000041ff3c7230 */ /* 0x000fe40000004100 */
[C---:B------:R-:W-:Y:S01]  /*9850*/  FMUL R18, R38.reuse, R22 ;  /* 0x0000001626127220 */ /* 0x040fe20000400000 */
[C---:B------:R-:W-:Y:S01]  /*9860*/  FFMA R19, R41.reuse, R56, R19 ;  /* 0x0000003829137223 */ /* 0x040fe20000000013 */
        /* <DEDUP_REMOVED lines=13> */
[----:B------:R-:W-:Y:S01]  /*9940*/  FMUL R27, R38, R27 ;  /* 0x0000001b261b7220 */ /* 0x000fe20000400000 */
[----:B------:R-:W-:Y:S01]  /*9950*/  F2FP.F16.F32.PACK_AB R104, R2, R0 ;  /* 0x000000000268723e */ /* 0x000fe200000000ff */
[----:B------:R-:W-:Y:S01]  /*9960*/  FFMA R20, R41, R61, R20 ;  /* 0x0000003d29147223 */ /* 0x000fe20000000014 */
[----:B------:R-:W-:Y:S01]  /*9970*/  F2FP.F16.F32.PACK_AB R105, R15, R3 ;  /* 0x000000030f69723e */ /* 0x000fe200000000ff */
[----:B------:R-:W-:Y:S01]  /*9980*/  HADD2.F32 R66, -RZ, R72.H1_H1 ;  /* 0x30000048ff427230 */ /* 0x000fe20000004100 */
[----:B------:R-:W-:Y:S01]  /*9990*/  F2FP.F16.F32.PACK_AB R106, R13, R12 ;  /* 0x0000000c0d6a723e */ /* 0x000fe200000000ff */
[C---:B------:R-:W-:Y:S01]  /*99a0*/  FMUL R24, R38.reuse, R28 ;  /* 0x0000001c26187220 */ /* 0x040fe20000400000 */
[----:B------:R-:W-:Y:S01]  /*99b0*/  F2FP.F16.F32.PACK_AB R107, R19, R14 ;  /* 0x0000000e136b723e */ /* 0x000fe200000000ff */
[C---:B------:R-:W-:Y:S01]  /*99c0*/  FFMA R21, R41.reuse, R62, R21 ;  /* 0x0000003e29157223 */ /* 0x040fe20000000015 */
[--C-:B------:R-:W-:Y:S02]  /*99d0*/  HADD2.F32 R67, -RZ, R73.reuse.H0_H0 ;  /* 0x20000049ff437230 */ /* 0x100fe40000004100 */
[C---:B------:R-:W-:Y:S01]  /*99e0*/  FMUL R25, R38.reuse, R29 ;  /* 0x0000001d26197220 */ /* 0x040fe20000400000 */
[C---:B------:R-:W-:Y:S01]  /*99f0*/  FFMA R22, R41.reuse, R63, R22 ;  /* 0x0000003f29167223 */ /* 0x040fe20000000016 */
[----:B------:R1:W-:Y:S01]  /*9a00*/  STS.128 [R92+0x6010], R104 ;  /* 0x006010685c007388 */ /* 0x0003e20000000c00 */
        /* <DEDUP_REMOVED lines=53> */
.L_x_144:
[----:B------:R-:W-:Y:S05]  /*9d60*/  BSYNC.RECONVERGENT B0 ;  /* 0x0000000000007941 */ /* 0x000fea0003800200 */
.L_x_143:
[----:B------:R-:W-:Y:S01]  /*9d70*/  BAR.SYNC.DEFER_BLOCKING 0x1, 0x80 ;  /* 0x0042000000007b1d */ /* 0x000fe20000010000 */
[----:B------:R-:W-:Y:S01]  /*9d80*/  UISETP.NE.AND UP0, UPT, UR52, -0x4, UPT ;  /* 0xfffffffc3400788c */ /* 0x000fe2000bf05270 */
[----:B------:R-:W-:Y:S08]  /*9d90*/  IADD3 R0, PT, PT, R36, 0x1, RZ ;  /* 0x0000000124007810 */ /* 0x000ff00007ffe0ff */
[----:B------:R-:W-:Y:S05]  /*9da0*/  BRA.U !UP0, `(.L_x_145) ;  /* 0x0000000108287547 */ /* 0x000fea000b800000 */
[----:B------:R-:W-:Y:S01]  /*9db0*/  ISETP.NE.AND P0, PT, R98, RZ, PT ;  /* 0x000000ff6200720c */ /* 0x000fe20003f05270 */
[----:B------:R-:W-:Y:S01]  /*9dc0*/  IMAD.U32 R3, RZ, RZ, UR46 ;  /* 0x0000002eff037e24 */ /* 0x000fe2000f8e00ff */
[----:B------:R-:W-:Y:S01]  /*9dd0*/  UIADD3 UR4, UPT, UPT, UR46, 0x1, URZ ;  /* 0x000000012e047890 */ /* 0x000fe2000fffe0ff */
[----:B------:R-:W-:Y:S03]  /*9de0*/  IMAD.U32 R2, RZ, RZ, UR47 ;  /* 0x0000002fff027e24 */ /* 0x000fe6000f8e00ff */
[----:B------:R-:W-:Y:S04]  /*9df0*/  UISETP.NE.AND UP0, UPT, UR4, 0x4, UPT ;  /* 0x000000040400788c */ /* 0x000fe8000bf05270 */
[----:B------:R-:W-:Y:S03]  /*9e00*/  USEL UR46, UR4, URZ, UP0 ;  /* 0x000000ff042e7287 */ /* 0x000fe60008000000 */
[----:B------:R-:W-:Y:S05]  /*9e10*/  @P0 LEA R3, R3, UR43, 0x3 ;  /* 0x0000002b03030c11 */ /* 0x000fea000f8e18ff */
[----:B------:R-:W-:Y:S05]  /*9e20*/  @P0 VIADD R3, R3, 0x60 ;  /* 0x0000006003030836 */ /* 0x000fea0000000000 */
[----:B------:R-:W-:Y:S04]  /*9e30*/  @P0 PRMT R2, R2, 0x654, R3 ;  /* 0x0000065402020816 */ /* 0x000fe80000000003 */
[----:B------:R3:W-:Y:S03]  /*9e40*/  @P0 SYNCS.ARRIVE.TRANS64.RED.A1T0 RZ, [R2+URZ], RZ ;  /* 0x000000ff02ff09a7 */ /* 0x0007e600081004ff */
.L_x_145:
[----:B------:R-:W-:Y:S01]  /*9e50*/  R2UR UR4, R82 ;  /* 0x00000000520472ca */ /* 0x000fe200000e0000 */
[----:B------:R-:W-:Y:S01]  /*9e60*/  UISETP.NE.AND UP0, UPT, UR62, URZ, UPT ;  /* 0x000000ff3e00728c */ /* 0x000fe2000bf05270 */
[----:B------:R-:W-:Y:S01]  /*9e70*/  ISETP.NE.AND P0, PT, R86, 0x2, PT ;  /* 0x000000025600780c */ /* 0x000fe20003f05270 */
[----:B------:R-:W-:Y:S01]  /*9e80*/  UIADD3 UR24, UPT, UPT, UR37, UR63, URZ ;  /* 0x0000003f25187290 */ /* 0x000fe2000fffe0ff */
[----:B------:R-:W-:Y:S01]  /*9e90*/  ISETP.NE.AND P1, PT, R0, 0x4, PT ;  /* 0x000000040000780c */ /* 0x000fe20003f25270 */
[----:B------:R-:W-:Y:S01]  /*9ea0*/  UIADD3 UR52, UPT, UPT, UR52, 0x4, URZ ;  /* 0x0000000434347890 */ /* 0x000fe2000fffe0ff */
[----:B------:R-:W-:Y:S01]  /*9eb0*/  SEL R3, RZ, 0x1, P0 ;  /* 0x00000001ff037807 */ /* 0x000fe20000000000 */
[----:B------:R-:W-:Y:S01]  /*9ec0*/  UMOV UR36, UR61 ;  /* 0x0000003d00247c82 */ /* 0x000fe20008000000 */
[----:B---3--:R-:W-:Y:S02]  /*9ed0*/  SEL R2, RZ, 0x1, P1 ;  /* 0x00000001ff027807 */ /* 0x008fe40000800000 */
[----:B------:R-:W-:Y:S02]  /*9ee0*/  LOP3.LUT R88, R88, R3, RZ, 0x3c, !PT ;  /* 0x0000000358587212 */ /* 0x000fe400078e3cff */
[----:B------:R-:W-:Y:S01]  /*9ef0*/  LOP3.LUT R89, R89, R2, RZ, 0x3c, !PT ;  /* 0x0000000259597212 */ /* 0x000fe200078e3cff */
[----:B------:R-:W-:Y:S01]  /*9f00*/  UIADD3 UR20, UPT, UPT, UR38, UR4, URZ ;  /* 0x0000000426147290 */ /* 0x000fe2000fffe0ff */
[----:B------:R-:W-:Y:S02]  /*9f10*/  SEL R86, R86, RZ, P0 ;  /* 0x000000ff56567207 */ /* 0x000fe40000000000 */
[----:B------:R-:W-:Y:S01]  /*9f20*/  SEL R36, R0, RZ, P1 ;  /* 0x000000ff00247207 */ /* 0x000fe20000800000 */
[----:B------:R-:W-:Y:S08]  /*9f30*/  BRA.U UP0, `(.L_x_146) ;  /* 0xffffffbd00907547 */ /* 0x000ff0000b83ffff */
[----:B------:R-:W-:-:S13]  /*9f40*/  R2UR UR4, R83 ;  /* 0x00000000530472ca */ /* 0x000fda00000e0000 */
[----:B------:R-:W-:-:S09]  /*9f50*/  UISETP.NE.AND UP0, UPT, UR4, URZ, UPT ;  /* 0x000000ff0400728c */ /* 0x000fd2000bf05270 */
[----:B------:R-:W-:Y:S05]  /*9f60*/  BRA.U !UP0, `(.L_x_147) ;  /* 0x0000000108487547 */ /* 0x000fea000b800000 */
[----:B------:R-:W3:Y:S02]  /*9f70*/  LDCU.64 UR4, c[0x0][0x890] ;  /* 0x00011200ff0477ac */ /* 0x000ee40008000a00 */
[----:B---3--:R-:W-:-:S04]  /*9f80*/  UISETP.NE.U32.AND UP0, UPT, UR4, URZ, UPT ;  /* 0x000000ff0400728c */ /* 0x008fc8000bf05070 */
[----:B------:R-:W-:-:S09]  /*9f90*/  UISETP.NE.AND.EX UP0, UPT, UR5, URZ, UPT, UP0 ;  /* 0x000000ff0500728c */ /* 0x000fd2000bf05300 */
[----:B------:R-:W-:Y:S05]  /*9fa0*/  BRA.U UP0, `(.L_x_148) ;  /* 0x00000001000c7547 */ /* 0x000fea000b800000 */
[----:B------:R-:W-:-:S13]  /*9fb0*/  FSETP.NEU.AND P0, PT, R41, RZ, PT ;  /* 0x000000ff2900720b */ /* 0x000fda0003f0d000 */
[----:B------:R-:W-:Y:S05]  /*9fc0*/  @!P0 EXIT ;  /* 0x000000000000894d */ /* 0x000fea0003800000 */
[----:B------:R-:W-:Y:S05]  /*9fd0*/  BRA `(.L_x_147) ;  /* 0x00000000002c7947 */ /* 0x000fea0003800000 */
.L_x_148:
[----:B------:R-:W-:Y:S01]  /*9fe0*/  ISETP.NE.AND P0, PT, R85, RZ, PT ;  /* 0x000000ff5500720c */ /* 0x000fe20003f05270 */
[----:B------:R-:W-:-:S12]  /*9ff0*/  BSSY.RECONVERGENT B0, `(.L_x_147) ;  /* 0x0000009000007945 */ /* 0x000fd80003800200 */
[----:B------:R-:W-:Y:S05]  /*a000*/  @P0 BRA `(.L_x_149) ;  /* 0x0000000000140947 */ /* 0x000fea0003800000 */
[----:B------:R-:W3:Y:S02]  /*a010*/  LDCU.64 UR4, c[0x0][0x888] ;  /* 0x00011100ff0477ac */ /* 0x000ee40008000a00 */
[----:B---3--:R-:W-:-:S04]  /*a020*/  ISETP.NE.U32.AND P0, PT, RZ, UR4, PT ;  /* 0x00000004ff007c0c */ /* 0x008fc8000bf05070 */
[----:B------:R-:W-:-:S13]  /*a030*/  ISETP.NE.AND.EX P0, PT, RZ, UR5, PT, P0 ;  /* 0x00000005ff007c0c */ /* 0x000fda000bf05300 */
[----:B------:R-:W-:Y:S05]  /*a040*/  @!P0 EXIT ;  /* 0x000000000000894d */ /* 0x000fea0003800000 */
[----:B------:R-:W-:Y:S05]  /*a050*/  BRA `(.L_x_150) ;  /* 0x0000000000087947 */ /* 0x000fea0003800000 */
.L_x_149:
[----:B------:R-:W-:-:S13]  /*a060*/  FSETP.NEU.AND P0, PT, R41, RZ, PT ;  /* 0x000000ff2900720b */ /* 0x000fda0003f0d000 */
[----:B------:R-:W-:Y:S05]  /*a070*/  @!P0 EXIT ;  /* 0x000000000000894d */ /* 0x000fea0003800000 */
.L_x_150:
[----:B------:R-:W-:Y:S05]  /*a080*/  BSYNC.RECONVERGENT B0 ;  /* 0x0000000000007941 */ /* 0x000fea0003800200 */
.L_x_147:
[----:B------:R-:W-:Y:S01]  /*a090*/  ULEA UR4, UR46, UR43, 0x3 ;  /* 0x0000002b2e047291 */ /* 0x000fe2000f8e18ff */
[----:B------:R-:W-:-:S04]  /*a0a0*/  DEPBAR.LE SB0, 0x0 ;  /* 0x000080000000791a */ /* 0x000fc80000000000 */
[----:B------:R-:W-:-:S04]  /*a0b0*/  UIADD3 UR4, UPT, UPT, UR4, 0x60, URZ ;  /* 0x0000006004047890 */ /* 0x000fc8000fffe0ff */
[----:B------:R-:W-:-:S09]  /*a0c0*/  UPRMT UR4, UR47, 0x654, UR4 ;  /* 0x000006542f047896 */ /* 0x000fd20008000004 */
[----:B------:R-:W-:Y:S01]  /*a0d0*/  SYNCS.ARRIVE.TRANS64.RED.A1T0 RZ, [UR4], RZ ;  /* 0x000000ffffff79a7 */ /* 0x000fe20008100404 */
[----:B------:R-:W-:Y:S05]  /*a0e0*/  EXIT ;  /* 0x000000000000794d */ /* 0x000fea0003800000 */
.L_x_24:
[----:B--2---:R2:W3:Y:S02]  /*a0f0*/  SYNCS.PHASECHK.TRANS64.TRYWAIT P0, [R3+URZ+0x100], R2 ;  /* 0x00010002030075a7 */ /* 0x0044e400080011ff */
[----:B---3--:R-:W-:Y:S05]  /*a100*/  @!P0 NANOSLEEP.SYNCS 0x989680 ;  /* 0x009896800000895d */ /* 0x008fea0003900000 */
[----:B------:R-:W3:Y:S02]  /*a110*/  @!P0 SYNCS.PHASECHK.TRANS64 P0, [R3+URZ+0x100], R2 ;  /* 0x00010002030085a7 */ /* 0x000ee400080010ff */
[----:B---3--:R-:W-:Y:S05]  /*a120*/  @!P0 BRA `(.L_x_24) ;  /* 0xfffffffc00f08947 */ /* 0x008fea000383ffff */
[----:B------:R-:W-:Y:S05]  /*a130*/  BRA `(.L_x_151) ;  /* 0xffffff7800447947 */ /* 0x000fea000383ffff */
.L_x_27:
[----:B-1----:R-:W-:-:S07]  /*a140*/  MOV R0, UR33 ;  /* 0x0000002100007c02 */ /* 0x002fce0008000f00 */
.L_x_152:
[----:B-1----:R1:W2:Y:S02]  /*a150*/  SYNCS.PHASECHK.TRANS64.TRYWAIT P0, [R0+URZ+0x20], R3 ;  /* 0x00002003000075a7 */ /* 0x0022a400080011ff */
[----:B--2---:R-:W-:Y:S05]  /*a160*/  @!P0 NANOSLEEP.SYNCS 0x989680 ;  /* 0x009896800000895d */ /* 0x004fea0003900000 */
[----:B------:R-:W2:Y:S02]  /*a170*/  @!P0 SYNCS.PHASECHK.TRANS64 P0, [R0+URZ+0x20], R3 ;  /* 0x00002003000085a7 */ /* 0x000ea400080010ff */
[----:B--2---:R-:W-:Y:S05]  /*a180*/  @!P0 BRA `(.L_x_152) ;  /* 0xfffffffc00f08947 */ /* 0x004fea000383ffff */
[----:B------:R-:W-:Y:S05]  /*a190*/  BRA `(.L_x_26) ;  /* 0xffffff78009c7947 */ /* 0x000fea000383ffff */
.L_x_34:
[----:B-1----:R-:W-:-:S07]  /*a1a0*/  MOV R0, UR7 ;  /* 0x0000000700007c02 */ /* 0x002fce0008000f00 */
.L_x_153:
[----:B-1----:R1:W2:Y:S02]  /*a1b0*/  SYNCS.PHASECHK.TRANS64.TRYWAIT P0, [R0+URZ+0x20], R3 ;  /* 0x00002003000075a7 */ /* 0x0022a400080011ff */
[----:B--2---:R-:W-:Y:S05]  /*a1c0*/  @!P0 NANOSLEEP.SYNCS 0x989680 ;  /* 0x009896800000895d */ /* 0x004fea0003900000 */
[----:B------:R-:W2:Y:S02]  /*a1d0*/  @!P0 SYNCS.PHASECHK.TRANS64 P0, [R0+URZ+0x20], R3 ;  /* 0x00002003000085a7 */ /* 0x000ea400080010ff */
[----:B--2---:R-:W-:Y:S05]  /*a1e0*/  @!P0 BRA `(.L_x_153) ;  /* 0xfffffffc00f08947 */ /* 0x004fea000383ffff */
[----:B------:R-:W-:Y:S05]  /*a1f0*/  BRA `(.L_x_33) ;  /* 0xffffff7c00907947 */ /* 0x000fea000383ffff */
.L_x_41:
[----:B-1----:R1:W2:Y:S02]  /*a200*/  SYNCS.PHASECHK.TRANS64.TRYWAIT P0, [R3+URZ+0x90], R0 ;  /* 0x00009000030075a7 */ /* 0x0022a400080011ff */
[----:B--2---:R-:W-:Y:S05]  /*a210*/  @!P0 NANOSLEEP.SYNCS 0x989680 ;  /* 0x009896800000895d */ /* 0x004fea0003900000 */
[----:B------:R-:W2:Y:S02]  /*a220*/  @!P0 SYNCS.PHASECHK.TRANS64 P0, [R3+URZ+0x90], R0 ;  /* 0x00009000030085a7 */ /* 0x000ea400080010ff */
[----:B--2---:R-:W-:Y:S05]  /*a230*/  @!P0 BRA `(.L_x_41) ;  /* 0xfffffffc00f08947 */ /* 0x004fea000383ffff */
[----:B------:R-:W-:Y:S05]  /*a240*/  BRA `(.L_x_154) ;  /* 0xffffff8000787947 */ /* 0x000fea000383ffff */
.L_x_45:
[----:B-1----:R-:W-:-:S07]  /*a250*/  MOV R0, UR4 ;  /* 0x0000000400007c02 */ /* 0x002fce0008000f00 */
.L_x_155:
[----:B-1----:R1:W2:Y:S02]  /*a260*/  SYNCS.PHASECHK.TRANS64.TRYWAIT P0, [R0+URZ], R3 ;  /* 0x00000003000075a7 */ /* 0x0022a400080011ff */
[----:B--2---:R-:W-:Y:S05]  /*a270*/  @!P0 NANOSLEEP.SYNCS 0x989680 ;  /* 0x009896800000895d */ /* 0x004fea0003900000 */
[----:B------:R-:W2:Y:S02]  /*a280*/  @!P0 SYNCS.PHASECHK.TRANS64 P0, [R0+URZ], R3 ;  /* 0x00000003000085a7 */ /* 0x000ea400080010ff */
[----:B--2---:R-:W-:Y:S05]  /*a290*/  @!P0 BRA `(.L_x_155) ;  /* 0xfffffffc00f08947 */ /* 0x004fea000383ffff */
[----:B------:R-:W-:Y:S05]  /*a2a0*/  BRA `(.L_x_156) ;  /* 0xffffff8800207947 */ /* 0x000fea000383ffff */
.L_x_46:
[----:B------:R-:W-:-:S07]  /*a2b0*/  MOV R0, UR5 ;  /* 0x0000000500007c02 */ /* 0x000fce0008000f00 */
.L_x_157:
[----:B-1----:R1:W2:Y:S02]  /*a2c0*/  SYNCS.PHASECHK.TRANS64.TRYWAIT P0, [R0+URZ], R3 ;  /* 0x00000003000075a7 */ /* 0x0022a400080011ff */
[----:B--2---:R-:W-:Y:S05]  /*a2d0*/  @!P0 NANOSLEEP.SYNCS 0x989680 ;  /* 0x009896800000895d */ /* 0x004fea0003900000 */
[----:B------:R-:W2:Y:S02]  /*a2e0*/  @!P0 SYNCS.PHASECHK.TRANS64 P0, [R0+URZ], R3 ;  /* 0x00000003000085a7 */ /* 0x000ea400080010ff */
[----:B--2---:R-:W-:Y:S05]  /*a2f0*/  @!P0 BRA `(.L_x_157) ;  /* 0xfffffffc00f08947 */ /* 0x004fea000383ffff */
[----:B------:R-:W-:Y:S05]  /*a300*/  BRA `(.L_x_158) ;  /* 0xffffff88002c7947 */ /* 0x000fea000383ffff */
.L_x_47:
[----:B------:R-:W-:-:S07]  /*a310*/  MOV R0, UR5 ;  /* 0x0000000500007c02 */ /* 0x000fce0008000f00 */
.L_x_159:
[----:B-1----:R1:W2:Y:S02]  /*a320*/  SYNCS.PHASECHK.TRANS64.TRYWAIT P0, [R0+URZ], R3 ;  /* 0x00000003000075a7 */ /* 0x0022a400080011ff */
[----:B--2---:R-:W-:Y:S05]  /*a330*/  @!P0 NANOSLEEP.SYNCS 0x989680 ;  /* 0x009896800000895d */ /* 0x004fea0003900000 */
[----:B------:R-:W2:Y:S02]  /*a340*/  @!P0 SYNCS.PHASECHK.TRANS64 P0, [R0+URZ], R3 ;  /* 0x00000003000085a7 */ /* 0x000ea400080010ff */
[----:B--2---:R-:W-:Y:S05]  /*a350*/  @!P0 BRA `(.L_x_159) ;  /* 0xfffffffc00f08947 */ /* 0x004fea000383ffff */
[----:B------:R-:W-:Y:S05]  /*a360*/  BRA `(.L_x_160) ;  /* 0xffffff8800387947 */ /* 0x000fea000383ffff */
.L_x_50:
[----:B-1----:R1:W2:Y:S02]  /*a370*/  SYNCS.PHASECHK.TRANS64.TRYWAIT P0, [R2+URZ+0xf0], R5 ;  /* 0x0000f005020075a7 */ /* 0x0022a400080011ff */
[----:B--2---:R-:W-:Y:S05]  /*a380*/  @!P0 NANOSLEEP.SYNCS 0x989680 ;  /* 0x009896800000895d */ /* 0x004fea0003900000 */
[----:B------:R-:W2:Y:S02]  /*a390*/  @!P0 SYNCS.PHASECHK.TRANS64 P0, [R2+URZ+0xf0], R5 ;  /* 0x0000f005020085a7 */ /* 0x000ea400080010ff */
[----:B--2---:R-:W-:Y:S05]  /*a3a0*/  @!P0 BRA `(.L_x_50) ;  /* 0xfffffffc00f08947 */ /* 0x004fea000383ffff */
[----:B------:R-:W-:Y:S05]  /*a3b0*/  BRA `(.L_x_161) ;  /* 0xffffff8800947947 */ /* 0x000fea000383ffff */
.L_x_51:
[----:B------:R-:W-:-:S07]  /*a3c0*/  MOV R2, UR4 ;  /* 0x0000000400027c02 */ /* 0x000fce0008000f00 */
.L_x_162:
[----:B-1----:R1:W2:Y:S02]  /*a3d0*/  SYNCS.PHASECHK.TRANS64.TRYWAIT P0, [R2+URZ+0xa0], R5 ;  /* 0x0000a005020075a7 */ /* 0x0022a400080011ff */
[----:B--2---:R-:W-:Y:S05]  /*a3e0*/  @!P0 NANOSLEEP.SYNCS 0x989680 ;  /* 0x009896800000895d */ /* 0x004fea0003900000 */
[----:B------:R-:W2:Y:S02]  /*a3f0*/  @!P0 SYNCS.PHASECHK.TRANS64 P0, [R2+URZ+0xa0], R5 ;  /* 0x0000a005020085a7 */ /* 0x000ea400080010ff */
[----:B--2---:R-:W-:Y:S05]  /*a400*/  @!P0 BRA `(.L_x_162) ;  /* 0xfffffffc00f08947 */ /* 0x004fea000383ffff */
[----:B------:R-:W-:Y:S05]  /*a410*/  BRA `(.L_x_163) ;  /* 0xffffff8800a47947 */ /* 0x000fea000383ffff */
.L_x_52:
[----:B-1----:R1:W2:Y:S02]  /*a420*/  SYNCS.PHASECHK.TRANS64.TRYWAIT P1, [R2+URZ+0x90], R5 ;  /* 0x00009005020075a7 */ /* 0x0022a400080211ff */
[----:B--2---:R-:W-:Y:S05]  /*a430*/  @!P1 NANOSLEEP.SYNCS 0x989680 ;  /* 0x009896800000995d */ /* 0x004fea0003900000 */
[----:B------:R-:W2:Y:S02]  /*a440*/  @!P1 SYNCS.PHASECHK.TRANS64 P1, [R2+URZ+0x90], R5 ;  /* 0x00009005020095a7 */ /* 0x000ea400080210ff */
[----:B--2---:R-:W-:Y:S05]  /*a450*/  @!P1 BRA `(.L_x_52) ;  /* 0xfffffffc00f09947 */ /* 0x004fea000383ffff */
[----:B------:R-:W-:Y:S05]  /*a460*/  BRA `(.L_x_164) ;  /* 0xffffff8800d47947 */ /* 0x000fea000383ffff */
.L_x_55:
[----:B------:R-:W-:-:S07]  /*a470*/  MOV R0, UR4 ;  /* 0x0000000400007c02 */ /* 0x000fce0008000f00 */
.L_x_165:
[----:B-1----:R1:W2:Y:S02]  /*a480*/  SYNCS.PHASECHK.TRANS64.TRYWAIT P0, [R0+URZ+0xa0], R3 ;  /* 0x0000a003000075a7 */ /* 0x0022a400080011ff */
[----:B--2---:R-:W-:Y:S05]  /*a490*/  @!P0 NANOSLEEP.SYNCS 0x989680 ;  /* 0x009896800000895d */ /* 0x004fea0003900000 */
[----:B------:R-:W2:Y:S02]  /*a4a0*/  @!P0 SYNCS.PHASECHK.TRANS64 P0, [R0+URZ+0xa0], R3 ;  /* 0x0000a003000085a7 */ /* 0x000ea400080010ff */
[----:B--2---:R-:W-:Y:S05]  /*a4b0*/  @!P0 BRA `(.L_x_165) ;  /* 0xfffffffc00f08947 */ /* 0x004fea000383ffff */
[----:B------:R-:W-:Y:S05]  /*a4c0*/  BRA `(.L_x_54) ;  /* 0xffffff8c00287947 */ /* 0x000fea000383ffff */
.L_x_64:
[----:B-1----:R-:W-:-:S04]  /*a4d0*/  MOV R0, UR5 ;  /* 0x0000000500007c02 */ /* 0x002fc80008000f00 */
[----:B------:R1:W2:Y:S03]  /*a4e0*/  SYNCS.PHASECHK.TRANS64.TRYWAIT P0, [R0+URZ+0x8], R7 ;  /* 0x00000807000075a7 */ /* 0x0002a600080011ff */
[----:B--2---:R-:W-:Y:S05]  /*a4f0*/  @!P0 NANOSLEEP.SYNCS 0x989680 ;  /* 0x009896800000895d */ /* 0x004fea0003900000 */
[----:B------:R-:W2:Y:S02]  /*a500*/  @!P0 SYNCS.PHASECHK.TRANS64 P0, [R0+URZ+0x8], R7 ;  /* 0x00000807000085a7 */ /* 0x000ea400080010ff */
[----:B--2---:R-:W-:Y:S05]  /*a510*/  @!P0 BRA `(.L_x_64) ;  /* 0xfffffffc00ec8947 */ /* 0x004fea000383ffff */
[----:B------:R-:W-:Y:S05]  /*a520*/  BRA `(.L_x_63) ;  /* 0xffffff8c00dc7947 */ /* 0x000fea000383ffff */
.L_x_66:
[----:B------:R-:W-:Y:S01]  /*a530*/  BSSY B0, `(.L_x_166) ;  /* 0x0000006000007945 */ /* 0x000fe20003800000 */
[----:B------:R-:W-:-:S07]  /*a540*/  MOV R15, 0xffffffff ;  /* 0xffffffff000f7802 */ /* 0x000fce0000000f00 */
[----:B-1---5:R-:W-:Y:S05]  /*a550*/  WARPSYNC.COLLECTIVE R15, `(.L_x_167) ;  /* 0x000000000f0c7348 */ /* 0x022fea0003c00000 */
[----:B------:R-:W-:Y:S02]  /*a560*/  ELECT P6, UR79, PT ;  /* 0x00000000004f782f */ /* 0x000fe400038c0000 */
[----:B------:R-:W-:Y:S01]  /*a570*/  MOV R14, UR79 ;  /* 0x0000004f000e7c02 */ /* 0x000fe20008000f00 */
[----:B-1---5:R-:W-:Y:S10]  /*a580*/  ENDCOLLECTIVE ;  /* 0x000000000000791b */ /* 0x022ff40003800000 */
.L_x_167:
[----:B------:R-:W-:Y:S05]  /*a590*/  BSYNC B0 ;  /* 0x0000000000007941 */ /* 0x000fea0003800000 */
.L_x_166:
[----:B------:R-:W-:Y:S01]  /*a5a0*/  PLOP3.LUT P0, PT, P6, PT, PT, 0x80, 0x8 ;  /* 0x000000000008781c */ /* 0x000fe2000370f070 */
[----:B------:R-:W-:-:S12]  /*a5b0*/  BRA `(.L_x_168) ;  /* 0xffffff9000087947 */ /* 0x000fd8000383ffff */
.L_x_68:
[----:B-1----:R-:W-:-:S04]  /*a5c0*/  MOV R0, UR5 ;  /* 0x0000000500007c02 */ /* 0x002fc80008000f00 */
[----:B------:R1:W2:Y:S03]  /*a5d0*/  SYNCS.PHASECHK.TRANS64.TRYWAIT P0, [R0+URZ+0x8], R5 ;  /* 0x00000805000075a7 */ /* 0x0002a600080011ff */
[----:B--2---:R-:W-:Y:S05]  /*a5e0*/  @!P0 NANOSLEEP.SYNCS 0x989680 ;  /* 0x009896800000895d */ /* 0x004fea0003900000 */
[----:B------:R-:W2:Y:S02]  /*a5f0*/  @!P0 SYNCS.PHASECHK.TRANS64 P0, [R0+URZ+0x8], R5 ;  /* 0x00000805000085a7 */ /* 0x000ea400080010ff */
[----:B--2---:R-:W-:Y:S05]  /*a600*/  @!P0 BRA `(.L_x_68) ;  /* 0xfffffffc00ec8947 */ /* 0x004fea000383ffff */
[----:B------:R-:W-:Y:S05]  /*a610*/  BRA `(.L_x_67) ;  /* 0xffffff90000c7947 */ /* 0x000fea000383ffff */
.L_x_69:
[----:B-1----:R1:W2:Y:S02]  /*a620*/  SYNCS.PHASECHK.TRANS64.TRYWAIT P0, [R0+URZ+0x90], R5 ;  /* 0x00009005000075a7 */ /* 0x0022a400080011ff */
[----:B--2---:R-:W-:Y:S05]  /*a630*/  @!P0 NANOSLEEP.SYNCS 0x989680 ;  /* 0x009896800000895d */ /* 0x004fea0003900000 */
[----:B------:R-:W2:Y:S02]  /*a640*/  @!P0 SYNCS.PHASECHK.TRANS64 P0, [R0+URZ+0x90], R5 ;  /* 0x00009005000085a7 */ /* 0x000ea400080010ff */
[----:B--2---:R-:W-:Y:S05]  /*a650*/  @!P0 BRA `(.L_x_69) ;  /* 0xfffffffc00f08947 */ /* 0x004fea000383ffff */
[----:B------:R-:W-:Y:S05]  /*a660*/  BRA `(.L_x_169) ;  /* 0xffffff9400187947 */ /* 0x000fea000383ffff */
.L_x_71:
[----:B------:R-:W-:-:S07]  /*a670*/  MOV R0, UR46 ;  /* 0x0000002e00007c02 */ /* 0x000fce0008000f00 */
.L_x_170:
[----:B-1----:R1:W2:Y:S02]  /*a680*/  SYNCS.PHASECHK.TRANS64.TRYWAIT P0, [R0+URZ+0xd0], R5 ;  /* 0x0000d005000075a7 */ /* 0x0022a400080011ff */
[----:B--2---:R-:W-:Y:S05]  /*a690*/  @!P0 NANOSLEEP.SYNCS 0x989680 ;  /* 0x009896800000895d */ /* 0x004fea0003900000 */
[----:B------:R-:W2:Y:S02]  /*a6a0*/  @!P0 SYNCS.PHASECHK.TRANS64 P0, [R0+URZ+0xd0], R5 ;  /* 0x0000d005000085a7 */ /* 0x000ea400080010ff */
[----:B--2---:R-:W-:Y:S05]  /*a6b0*/  @!P0 BRA `(.L_x_170) ;  /* 0xfffffffc00f08947 */ /* 0x004fea000383ffff */
[----:B------:R-:W-:Y:S05]  /*a6c0*/  BRA `(.L_x_171) ;  /* 0xffffff9400647947 */ /* 0x000fea000383ffff */
.L_x_74:
[----:B------:R-:W-:Y:S07]  /*a6d0*/  MOV R0, UR7 ;  /* 0x0000000700007c02 */ /* 0x000fee0008000f00 */
.L_x_172:
[----:B-1----:R1:W2:Y:S02]  /*a6e0*/  SYNCS.PHASECHK.TRANS64.TRYWAIT P0, [R0+URZ], R5 ;  /* 0x00000005000075a7 */ /* 0x0022a400080011ff */
[----:B--2---:R-:W-:Y:S05]  /*a6f0*/  @!P0 NANOSLEEP.SYNCS 0x989680 ;  /* 0x009896800000895d */ /* 0x004fea0003900000 */
[----:B------:R-:W2:Y:S02]  /*a700*/  @!P0 SYNCS.PHASECHK.TRANS64 P0, [R0+URZ], R5 ;  /* 0x00000005000085a7 */ /* 0x000ea400080010ff */
[----:B--2---:R-:W-:Y:S05]  /*a710*/  @!P0 BRA `(.L_x_172) ;  /* 0xfffffffc00f08947 */ /* 0x004fea000383ffff */
[----:B------:R-:W-:Y:S05]  /*a720*/  BRA `(.L_x_73) ;  /* 0xffffff9400787947 */ /* 0x000fea000383ffff */
.L_x_78:
[----:B-1----:R-:W-:-:S07]  /*a730*/  MOV R0, UR4 ;  /* 0x0000000400007c02 */ /* 0x002fce0008000f00 */
.L_x_173:
[----:B-1----:R1:W2:Y:S02]  /*a740*/  SYNCS.PHASECHK.TRANS64.TRYWAIT P0, [R0+URZ], R3 ;  /* 0x00000003000075a7 */ /* 0x0022a400080011ff */
[----:B--2---:R-:W-:Y:S05]  /*a750*/  @!P0 NANOSLEEP.SYNCS 0x989680 ;  /* 0x009896800000895d */ /* 0x004fea0003900000 */
[----:B------:R-:W2:Y:S02]  /*a760*/  @!P0 SYNCS.PHASECHK.TRANS64 P0, [R0+URZ], R3 ;  /* 0x00000003000085a7 */ /* 0x000ea400080010ff */
[----:B--2---:R-:W-:Y:S05]  /*a770*/  @!P0 BRA `(.L_x_173) ;  /* 0xfffffffc00f08947 */ /* 0x004fea000383ffff */
[----:B------:R-:W-:Y:S05]  /*a780*/  BRA `(.L_x_174) ;  /* 0xffffff9800bc7947 */ /* 0x000fea000383ffff */
.L_x_79:
[----:B------:R-:W-:-:S07]  /*a790*/  MOV R0, UR5 ;  /* 0x0000000500007c02 */ /* 0x000fce0008000f00 */
.L_x_175:
[----:B-1----:R1:W2:Y:S02]  /*a7a0*/  SYNCS.PHASECHK.TRANS64.TRYWAIT P0, [R0+URZ], R3 ;  /* 0x00000003000075a7 */ /* 0x0022a400080011ff */
[----:B--2---:R-:W-:Y:S05]  /*a7b0*/  @!P0 NANOSLEEP.SYNCS 0x989680 ;  /* 0x009896800000895d */ /* 0x004fea0003900000 */
[----:B------:R-:W2:Y:S02]  /*a7c0*/  @!P0 SYNCS.PHASECHK.TRANS64 P0, [R0+URZ], R3 ;  /* 0x00000003000085a7 */ /* 0x000ea400080010ff */
[----:B--2---:R-:W-:Y:S05]  /*a7d0*/  @!P0 BRA `(.L_x_175) ;  /* 0xfffffffc00f08947 */ /* 0x004fea000383ffff */
[----:B------:R-:W-:Y:S05]  /*a7e0*/  BRA `(.L_x_176) ;  /* 0xffffff9800c87947 */ /* 0x000fea000383ffff */
.L_x_80:
[----:B------:R-:W-:-:S07]  /*a7f0*/  MOV R0, UR5 ;  /* 0x0000000500007c02 */ /* 0x000fce0008000f00 */
.L_x_177:
[----:B-1----:R1:W2:Y:S02]  /*a800*/  SYNCS.PHASECHK.TRANS64.TRYWAIT P0, [R0+URZ], R3 ;  /* 0x00000003000075a7 */ /* 0x0022a400080011ff */
[----:B--2---:R-:W-:Y:S05]  /*a810*/  @!P0 NANOSLEEP.SYNCS 0x989680 ;  /* 0x009896800000895d */ /* 0x004fea0003900000 */
[----:B------:R-:W2:Y:S02]  /*a820*/  @!P0 SYNCS.PHASECHK.TRANS64 P0, [R0+URZ], R3 ;  /* 0x00000003000085a7 */ /* 0x000ea400080010ff */
[----:B--2---:R-:W-:Y:S05]  /*a830*/  @!P0 BRA `(.L_x_177) ;  /* 0xfffffffc00f08947 */ /* 0x004fea000383ffff */
[----:B------:R-:W-:Y:S05]  /*a840*/  BRA `(.L_x_178) ;  /* 0xffffff9800d47947 */ /* 0x000fea000383ffff */
.L_x_83:
[----:B------:R-:W-:-:S07]  /*a850*/  MOV R0, UR41 ;  /* 0x0000002900007c02 */ /* 0x000fce0008000f00 */
.L_x_179:
[----:B-1----:R1:W2:Y:S02]  /*a860*/  SYNCS.PHASECHK.TRANS64.TRYWAIT P1, [R0+URZ+0x110], R3 ;  /* 0x00011003000075a7 */ /* 0x0022a400080211ff */
[----:B--2---:R-:W-:Y:S05]  /*a870*/  @!P1 NANOSLEEP.SYNCS 0x989680 ;  /* 0x009896800000995d */ /* 0x004fea0003900000 */
[----:B------:R-:W2:Y:S02]  /*a880*/  @!P1 SYNCS.PHASECHK.TRANS64 P1, [R0+URZ+0x110], R3 ;  /* 0x00011003000095a7 */ /* 0x000ea400080210ff */
[----:B--2---:R-:W-:Y:S05]  /*a890*/  @!P1 BRA `(.L_x_179) ;  /* 0xfffffffc00f09947 */ /* 0x004fea000383ffff */
[----:B------:R-:W-:Y:S05]  /*a8a0*/  BRA `(.L_x_180) ;  /* 0xffffff9c00207947 */ /* 0x000fea000383ffff */
.L_x_88:
[----:B--2---:R2:W3:Y:S02]  /*a8b0*/  SYNCS.PHASECHK.TRANS64.TRYWAIT P0, [R12+URZ+0x90], R9 ;  /* 0x000090090c0075a7 */ /* 0x0044e400080011ff */
[----:B---3--:R-:W-:Y:S05]  /*a8c0*/  @!P0 NANOSLEEP.SYNCS 0x989680 ;  /* 0x009896800000895d */ /* 0x008fea0003900000 */
[----:B------:R-:W3:Y:S02]  /*a8d0*/  @!P0 SYNCS.PHASECHK.TRANS64 P0, [R12+URZ+0x90], R9 ;  /* 0x000090090c0085a7 */ /* 0x000ee400080010ff */
[----:B---3--:R-:W-:Y:S05]  /*a8e0*/  @!P0 BRA `(.L_x_88) ;  /* 0xfffffffc00f08947 */ /* 0x008fea000383ffff */
[----:B------:R-:W-:Y:S05]  /*a8f0*/  BRA `(.L_x_181) ;  /* 0xffffffa000487947 */ /* 0x000fea000383ffff */
.L_x_91:
[----:B------:R-:W-:Y:S07]  /*a900*/  MOV R0, UR21 ;  /* 0x0000001500007c02 */ /* 0x000fee0008000f00 */
.L_x_182:
[----:B--2---:R2:W3:Y:S02]  /*a910*/  SYNCS.PHASECHK.TRANS64.TRYWAIT P2, [R0+URZ+0x88], R11 ;  /* 0x0000880b000075a7 */ /* 0x0044e400080411ff */
[----:B---3--:R-:W-:Y:S05]  /*a920*/  @!P2 NANOSLEEP.SYNCS 0x989680 ;  /* 0x009896800000a95d */ /* 0x008fea0003900000 */
[----:B------:R-:W3:Y:S02]  /*a930*/  @!P2 SYNCS.PHASECHK.TRANS64 P2, [R0+URZ+0x88], R11 ;  /* 0x0000880b0000a5a7 */ /* 0x000ee400080410ff */
[----:B---3--:R-:W-:Y:S05]  /*a940*/  @!P2 BRA `(.L_x_182) ;  /* 0xfffffffc00f0a947 */ /* 0x008fea000383ffff */
[----:B------:R-:W-:Y:S05]  /*a950*/  BRA `(.L_x_90) ;  /* 0xffffffa400b07947 */ /* 0x000fea000383ffff */
.L_x_94:
[----:B--2---:R-:W-:Y:S07]  /*a960*/  MOV R0, UR21 ;  /* 0x0000001500007c02 */ /* 0x004fee0008000f00 */
.L_x_183:
[----:B--2---:R2:W3:Y:S02]  /*a970*/  SYNCS.PHASECHK.TRANS64.TRYWAIT P0, [R0+URZ+0x60], R9 ;  /* 0x00006009000075a7 */ /* 0x0044e400080011ff */
[----:B---3--:R-:W-:Y:S05]  /*a980*/  @!P0 NANOSLEEP.SYNCS 0x989680 ;  /* 0x009896800000895d */ /* 0x008fea0003900000 */
[----:B------:R-:W3:Y:S02]  /*a990*/  @!P0 SYNCS.PHASECHK.TRANS64 P0, [R0+URZ+0x60], R9 ;  /* 0x00006009000085a7 */ /* 0x000ee400080010ff */
[----:B---3--:R-:W-:Y:S05]  /*a9a0*/  @!P0 BRA `(.L_x_183) ;  /* 0xfffffffc00f08947 */ /* 0x008fea000383ffff */
[----:B------:R-:W-:Y:S05]  /*a9b0*/  BRA `(.L_x_184) ;  /* 0xffffffa8000c7947 */ /* 0x000fea000383ffff */
.L_x_95:
[----:B------:R-:W-:Y:S07]  /*a9c0*/  MOV R0, UR21 ;  /* 0x0000001500007c02 */ /* 0x000fee0008000f00 */
.L_x_185:
[----:B--2---:R2:W3:Y:S02]  /*a9d0*/  SYNCS.PHASECHK.TRANS64.TRYWAIT P0, [R0+URZ+0x68], R9 ;  /* 0x00006809000075a7 */ /* 0x0044e400080011ff */
[----:B---3--:R-:W-:Y:S05]  /*a9e0*/  @!P0 NANOSLEEP.SYNCS 0x989680 ;  /* 0x009896800000895d */ /* 0x008fea0003900000 */
[----:B------:R-:W3:Y:S02]  /*a9f0*/  @!P0 SYNCS.PHASECHK.TRANS64 P0, [R0+URZ+0x68], R9 ;  /* 0x00006809000085a7 */ /* 0x000ee400080010ff */
[----:B---3--:R-:W-:Y:S05]  /*aa00*/  @!P0 BRA `(.L_x_185) ;  /* 0xfffffffc00f08947 */ /* 0x008fea000383ffff */
[----:B------:R-:W-:Y:S05]  /*aa10*/  BRA `(.L_x_186) ;  /* 0xffffffa800687947 */ /* 0x000fea000383ffff */
.L_x_96:
[----:B------:R-:W-:Y:S07]  /*aa20*/  MOV R0, UR21 ;  /* 0x0000001500007c02 */ /* 0x000fee0008000f00 */
.L_x_187:
[----:B--2---:R2:W3:Y:S02]  /*aa30*/  SYNCS.PHASECHK.TRANS64.TRYWAIT P0, [R0+URZ+0x70], R9 ;  /* 0x00007009000075a7 */ /* 0x0044e400080011ff */
[----:B---3--:R-:W-:Y:S05]  /*aa40*/  @!P0 NANOSLEEP.SYNCS 0x989680 ;  /* 0x009896800000895d */ /* 0x008fea0003900000 */
[----:B------:R-:W3:Y:S02]  /*aa50*/  @!P0 SYNCS.PHASECHK.TRANS64 P0, [R0+URZ+0x70], R9 ;  /* 0x00007009000085a7 */ /* 0x000ee400080010ff */
[----:B---3--:R-:W-:Y:S05]  /*aa60*/  @!P0 BRA `(.L_x_187) ;  /* 0xfffffffc00f08947 */ /* 0x008fea000383ffff */
[----:B------:R-:W-:Y:S05]  /*aa70*/  BRA `(.L_x_188) ;  /* 0xffffffa800c47947 */ /* 0x000fea000383ffff */
.L_x_97:
[----:B------:R-:W-:Y:S07]  /*aa80*/  MOV R0, UR21 ;  /* 0x0000001500007c02 */ /* 0x000fee0008000f00 */
.L_x_189:
[----:B--2---:R2:W3:Y:S02]  /*aa90*/  SYNCS.PHASECHK.TRANS64.TRYWAIT P0, [R0+URZ+0x78], R9 ;  /* 0x00007809000075a7 */ /* 0x0044e400080011ff */
[----:B---3--:R-:W-:Y:S05]  /*aaa0*/  @!P0 NANOSLEEP.SYNCS 0x989680 ;  /* 0x009896800000895d */ /* 0x008fea0003900000 */
[----:B------:R-:W3:Y:S02]  /*aab0*/  @!P0 SYNCS.PHASECHK.TRANS64 P0, [R0+URZ+0x78], R9 ;  /* 0x00007809000085a7 */ /* 0x000ee400080010ff */
[----:B---3--:R-:W-:Y:S05]  /*aac0*/  @!P0 BRA `(.L_x_189) ;  /* 0xfffffffc00f08947 */ /* 0x008fea000383ffff */
[----:B------:R-:W-:Y:S05]  /*aad0*/  BRA `(.L_x_190) ;  /* 0xffffffac00207947 */ /* 0x000fea000383ffff */
.L_x_99:
[----:B------:R-:W-:-:S07]  /*aae0*/  MOV R0, UR21 ;  /* 0x0000001500007c02 */ /* 0x000fce0008000f00 */
.L_x_191:
[----:B--2---:R2:W4:Y:S02]  /*aaf0*/  SYNCS.PHASECHK.TRANS64.TRYWAIT P0, [R0+URZ+0x60], R3 ;  /* 0x00006003000075a7 */ /* 0x00452400080011ff */
[----:B----4-:R-:W-:Y:S05]  /*ab00*/  @!P0 NANOSLEEP.SYNCS 0x989680 ;  /* 0x009896800000895d */ /* 0x010fea0003900000 */
[----:B------:R-:W4:Y:S02]  /*ab10*/  @!P0 SYNCS.PHASECHK.TRANS64 P0, [R0+URZ+0x60], R3 ;  /* 0x00006003000085a7 */ /* 0x000f2400080010ff */
[----:B----4-:R-:W-:Y:S05]  /*ab20*/  @!P0 BRA `(.L_x_191) ;  /* 0xfffffffc00f08947 */ /* 0x010fea000383ffff */
[----:B------:R-:W-:Y:S05]  /*ab30*/  BRA `(.L_x_192) ;  /* 0xffffffac00ac7947 */ /* 0x000fea000383ffff */
.L_x_100:
[----:B--2---:R-:W-:-:S07]  /*ab40*/  MOV R0, UR21 ;  /* 0x0000001500007c02 */ /* 0x004fce0008000f00 */
.L_x_193:
[----:B--2---:R2:W4:Y:S02]  /*ab50*/  SYNCS.PHASECHK.TRANS64.TRYWAIT P0, [R0+URZ+0x68], R3 ;  /* 0x00006803000075a7 */ /* 0x00452400080011ff */
[----:B----4-:R-:W-:Y:S05]  /*ab60*/  @!P0 NANOSLEEP.SYNCS 0x989680 ;  /* 0x009896800000895d */ /* 0x010fea0003900000 */
[----:B------:R-:W4:Y:S02]  /*ab70*/  @!P0 SYNCS.PHASECHK.TRANS64 P0, [R0+URZ+0x68], R3 ;  /* 0x00006803000085a7 */ /* 0x000f2400080010ff */
[----:B----4-:R-:W-:Y:S05]  /*ab80*/  @!P0 BRA `(.L_x_193) ;  /* 0xfffffffc00f08947 */ /* 0x010fea000383ffff */
[----:B------:R-:W-:Y:S05]  /*ab90*/  BRA `(.L_x_194) ;  /* 0xffffffac009c7947 */ /* 0x000fea000383ffff */
.L_x_101:
[----:B--2---:R-:W-:-:S07]  /*aba0*/  MOV R0, UR21 ;  /* 0x0000001500007c02 */ /* 0x004fce0008000f00 */
.L_x_195:
[----:B--2---:R2:W4:Y:S02]  /*abb0*/  SYNCS.PHASECHK.TRANS64.TRYWAIT P0, [R0+URZ+0x70], R3 ;  /* 0x00007003000075a7 */ /* 0x00452400080011ff */
[----:B----4-:R-:W-:Y:S05]  /*abc0*/  @!P0 NANOSLEEP.SYNCS 0x989680 ;  /* 0x009896800000895d */ /* 0x010fea0003900000 */
[----:B------:R-:W4:Y:S02]  /*abd0*/  @!P0 SYNCS.PHASECHK.TRANS64 P0, [R0+URZ+0x70], R3 ;  /* 0x00007003000085a7 */ /* 0x000f2400080010ff */
[----:B----4-:R-:W-:Y:S05]  /*abe0*/  @!P0 BRA `(.L_x_195) ;  /* 0xfffffffc00f08947 */ /* 0x010fea000383ffff */
[----:B------:R-:W-:Y:S05]  /*abf0*/  BRA `(.L_x_196) ;  /* 0xffffffac008c7947 */ /* 0x000fea000383ffff */
.L_x_103:
[----:B-1----:R1:W2:Y:S02]  /*ac00*/  SYNCS.PHASECHK.TRANS64.TRYWAIT P0, [R3+URZ+0x90], R0 ;  /* 0x00009000030075a7 */ /* 0x0022a400080011ff */
[----:B--2---:R-:W-:Y:S05]  /*ac10*/  @!P0 NANOSLEEP.SYNCS 0x989680 ;  /* 0x009896800000895d */ /* 0x004fea0003900000 */
[----:B------:R-:W2:Y:S02]  /*ac20*/  @!P0 SYNCS.PHASECHK.TRANS64 P0, [R3+URZ+0x90], R0 ;  /* 0x00009000030085a7 */ /* 0x000ea400080010ff */
[----:B--2---:R-:W-:Y:S05]  /*ac30*/  @!P0 BRA `(.L_x_103) ;  /* 0xfffffffc00f08947 */ /* 0x004fea000383ffff */
[----:B------:R-:W-:Y:S05]  /*ac40*/  BRA `(.L_x_197) ;  /* 0xffffffb000607947 */ /* 0x000fea000383ffff */
.L_x_114:
[----:B-1----:R-:W-:Y:S04]  /*ac50*/  MOV R2, UR43 ;  /* 0x0000002b00027c02 */ /* 0x002fe80008000f00 */
[----:B------:R1:W2:Y:S03]  /*ac60*/  SYNCS.PHASECHK.TRANS64.TRYWAIT P1, [R2+URZ+0x40], R3 ;  /* 0x00004003020075a7 */ /* 0x0002a600080211ff */
[----:B--2---:R-:W-:Y:S05]  /*ac70*/  @!P1 NANOSLEEP.SYNCS 0x989680 ;  /* 0x009896800000995d */ /* 0x004fea0003900000 */
[----:B------:R-:W2:Y:S02]  /*ac80*/  @!P1 SYNCS.PHASECHK.TRANS64 P1, [R2+URZ+0x40], R3 ;  /* 0x00004003020095a7 */ /* 0x000ea400080210ff */
[----:B--2---:R-:W-:Y:S05]  /*ac90*/  @!P1 BRA `(.L_x_114) ;  /* 0xfffffffc00ec9947 */ /* 0x004fea000383ffff */
[----:B------:R-:W-:Y:S05]  /*aca0*/  BRA `(.L_x_113) ;  /* 0xffffffbc00d07947 */ /* 0x000fea000383ffff */
.L_x_116:
[----:B-1----:R1:W4:Y:S02]  /*acb0*/  SYNCS.PHASECHK.TRANS64.TRYWAIT P0, [R99+URZ+0xb0], R0 ;  /* 0x0000b000630075a7 */ /* 0x00232400080011ff */
[----:B----4-:R-:W-:Y:S05]  /*acc0*/  @!P0 NANOSLEEP.SYNCS 0x989680 ;  /* 0x009896800000895d */ /* 0x010fea0003900000 */
[----:B------:R-:W4:Y:S02]  /*acd0*/  @!P0 SYNCS.PHASECHK.TRANS64 P0, [R99+URZ+0xb0], R0 ;  /* 0x0000b000630085a7 */ /* 0x000f2400080010ff */
[----:B----4-:R-:W-:Y:S05]  /*ace0*/  @!P0 BRA `(.L_x_116) ;  /* 0xfffffffc00f08947 */ /* 0x010fea000383ffff */
[----:B------:R-:W-:Y:S05]  /*acf0*/  BRA `(.L_x_115) ;  /* 0xffffffbc00f87947 */ /* 0x000fea000383ffff */
.L_x_125:
[----:B---3--:R3:W4:Y:S02]  /*ad00*/  SYNCS.PHASECHK.TRANS64.TRYWAIT P0, [R3+URZ+0x40], R0 ;  /* 0x00004000030075a7 */ /* 0x00872400080011ff */
[----:B----4-:R-:W-:Y:S05]  /*ad10*/  @!P0 NANOSLEEP.SYNCS 0x989680 ;  /* 0x009896800000895d */ /* 0x010fea0003900000 */
[----:B------:R-:W4:Y:S02]  /*ad20*/  @!P0 SYNCS.PHASECHK.TRANS64 P0, [R3+URZ+0x40], R0 ;  /* 0x00004000030085a7 */ /* 0x000f2400080010ff */
[----:B----4-:R-:W-:Y:S05]  /*ad30*/  @!P0 BRA `(.L_x_125) ;  /* 0xfffffffc00f08947 */ /* 0x010fea000383ffff */
[----:B------:R-:W-:Y:S05]  /*ad40*/  BRA `(.L_x_124) ;  /* 0xffffffc800e87947 */ /* 0x000fea000383ffff */
.L_x_133:
[----:B---3--:R3:W4:Y:S02]  /*ad50*/  SYNCS.PHASECHK.TRANS64.TRYWAIT P0, [R62+URZ+0x40], R5 ;  /* 0x000040053e0075a7 */ /* 0x00872400080011ff */
[----:B----4-:R-:W-:Y:S05]  /*ad60*/  @!P0 NANOSLEEP.SYNCS 0x989680 ;  /* 0x009896800000895d */ /* 0x010fea0003900000 */
[----:B------:R-:W4:Y:S02]  /*ad70*/  @!P0 SYNCS.PHASECHK.TRANS64 P0, [R62+URZ+0x40], R5 ;  /* 0x000040053e0085a7 */ /* 0x000f2400080010ff */
[----:B----4-:R-:W-:Y:S05]  /*ad80*/  @!P0 BRA `(.L_x_133) ;  /* 0xfffffffc00f08947 */ /* 0x010fea000383ffff */
[----:B------:R-:W-:Y:S05]  /*ad90*/  BRA `(.L_x_132) ;  /* 0xffffffd800007947 */ /* 0x000fea000383ffff */
.L_x_141:
[----:B---3--:R3:W4:Y:S02]  /*ada0*/  SYNCS.PHASECHK.TRANS64.TRYWAIT P0, [R62+URZ+0x40], R5 ;  /* 0x000040053e0075a7 */ /* 0x00872400080011ff */
[----:B----4-:R-:W-:Y:S05]  /*adb0*/  @!P0 NANOSLEEP.SYNCS 0x989680 ;  /* 0x009896800000895d */ /* 0x010fea0003900000 */
[----:B------:R-:W4:Y:S02]  /*adc0*/  @!P0 SYNCS.PHASECHK.TRANS64 P0, [R62+URZ+0x40], R5 ;  /* 0x000040053e0085a7 */ /* 0x000f2400080010ff */
[----:B----4-:R-:W-:Y:S05]  /*add0*/  @!P0 BRA `(.L_x_141) ;  /* 0xfffffffc00f08947 */ /* 0x010fea000383ffff */
[----:B------:R-:W-:Y:S05]  /*ade0*/  BRA `(.L_x_140) ;  /* 0xffffffe400187947 */ /* 0x000fea000383ffff */
        .weak           $__internal_0_$__cuda_sm10x_tcgen05_guardrail_trap_col_being_dealloced_not_returned_by_alloc
        .type           $__internal_0_$__cuda_sm10x_tcgen05_guardrail_trap_col_being_dealloced_not_returned_by_alloc,@function
        .size           $__internal_0_$__cuda_sm10x_tcgen05_guardrail_trap_col_being_dealloced_not_returned_by_alloc,($__internal_1_$__cuda_sm10x_tcgen05_guardrail_trap_phase_invalid_during_alloc - $__internal_0_$__cuda_sm10x_tcgen05_guardrail_trap_col_being_dealloced_not_returned_by_alloc)
$__internal_0_$__cuda_sm10x_tcgen05_guardrail_trap_col_being_dealloced_not_returned_by_alloc:
[----:B------:R-:W-:Y:S05]  /*adf0*/  BPT.TRAP 0x1 ;  /* 0x000000040000795c */ /* 0x000fea0000300000 */
[----:B------:R-:W-:-:S04]  /*ae00*/  HFMA2 R3, -RZ, RZ, 0, 0 ;  /* 0x00000000ff037431 */ /* 0x000fc800000001ff */
[----:B------:R-:W-:Y:S05]  /*ae10*/  RET.REL.NODEC R2 `(_ZN7cutlass13device_kernelINS_4gemm6kernel13GemmUniversalIN4cute5tupleIJiiiiEEENS1_10collective13CollectiveMmaINS1_35MainloopSm100TmaUmmaWarpSpecializedILi4ELi2ELi4ENS5_IJNS4_1CILi2EEESB_NSA_ILi1EEEEEEEENS5_IJNSA_ILi128EEENSA_ILi256EEESF_EEENS_6half_tENS5_IJlSC_lEEESI_SJ_NS4_8TiledMMAINS4_8MMA_AtomIJNS4_26SM100_MMA_F16BF16_2x1SM_SSISI_SI_fLi128ELi256ELNS4_4UMMA5MajorE0ELSO_0ELNSN_7ScaleInE0ELSP_0EEEEEENS4_6LayoutINS5_IJSC_SC_SC_EEENS5_IJNSA_ILi0EEESU_SU_EEEEENS5_IJNS4_10UnderscoreESX_SX_EEEEENS4_28SM100_TMA_2SM_LOAD_MULTICASTENS4_14ComposedLayoutINS4_7SwizzleILi3ELi4ELi3EEENS4_18smem_ptr_flag_bitsILi16EEENSS_INS5_IJNSA_ILi8EEENSA_ILi64EEEEEENS5_IJS17_SC_EEEEEEEvNS4_8identityENS4_18SM100_TMA_2SM_LOADES1B_vS1C_EENS_8epilogue10collective18CollectiveEpilogueINS1F_23Sm100TmaWarpSpecializedILi4ELi2ELi32ELb1ELb0EEEJNS5_IJS17_SG_SF_EEENS5_IJNSS_IS17_SC_EENSS_INS5_IJNSA_ILi32EEESB_EEENS5_IJSC_SF_EEEEEEEESI_SJ_SI_SJ_NS1F_6fusion15FusionCallbacksIS1J_NS1R_17LinearCombinationISI_fSI_fLNS_15FloatRoundStyleE2EEES1K_S1Q_JEEENS4_5SM1004TMEM4LOAD26SM100_TMEM_LOAD_32dp32b32xENS4_13SM90_TMA_LOADENS11_INS12_ILi2ELi4ELi3EEES15_NSS_INS5_IJS16_S1M_EEENS5_IJS1M_SC_EEEEEEENS4_39AutoVectorizingCopyWithAssumedAlignmentILi128EEENS4_14SM90_TMA_STOREES26_S28_S28_EEEvvEEEEvNT_6ParamsE) ;  /* 0xffffff5002787950 */ /* 0x000fea0003c3ffff */
        .weak           $__internal_1_$__cuda_sm10x_tcgen05_guardrail_trap_phase_invalid_during_alloc
        .type           $__internal_1_$__cuda_sm10x_tcgen05_guardrail_trap_phase_invalid_during_alloc,@function
        .size           $__internal_1_$__cuda_sm10x_tcgen05_guardrail_trap_phase_invalid_during_alloc,($__internal_2_$__cuda_sm10x_tcgen05_guardrail_trap_unallocated_columns_being_dealloced - $__internal_1_$__cuda_sm10x_tcgen05_guardrail_trap_phase_invalid_during_alloc)
$__internal_1_$__cuda_sm10x_tcgen05_guardrail_trap_phase_invalid_during_alloc:
[----:B------:R-:W-:Y:S05]  /*ae20*/  BPT.TRAP 0x1 ;  /* 0x000000040000795c */ /* 0x000fea0000300000 */
[----:B------:R-:W-:-:S04]  /*ae30*/  MOV R5, 0x0 ;  /* 0x0000000000057802 */ /* 0x000fc80000000f00 */
[----:B------:R-:W-:Y:S05]  /*ae40*/  RET.REL.NODEC R4 `(_ZN7cutlass13device_kernelINS_4gemm6kernel13GemmUniversalIN4cute5tupleIJiiiiEEENS1_10collective13CollectiveMmaINS1_35MainloopSm100TmaUmmaWarpSpecializedILi4ELi2ELi4ENS5_IJNS4_1CILi2EEESB_NSA_ILi1EEEEEEEENS5_IJNSA_ILi128EEENSA_ILi256EEESF_EEENS_6half_tENS5_IJlSC_lEEESI_SJ_NS4_8TiledMMAINS4_8MMA_AtomIJNS4_26SM100_MMA_F16BF16_2x1SM_SSISI_SI_fLi128ELi256ELNS4_4UMMA5MajorE0ELSO_0ELNSN_7ScaleInE0ELSP_0EEEEEENS4_6LayoutINS5_IJSC_SC_SC_EEENS5_IJNSA_ILi0EEESU_SU_EEEEENS5_IJNS4_10UnderscoreESX_SX_EEEEENS4_28SM100_TMA_2SM_LOAD_MULTICASTENS4_14ComposedLayoutINS4_7SwizzleILi3ELi4ELi3EEENS4_18smem_ptr_flag_bitsILi16EEENSS_INS5_IJNSA_ILi8EEENSA_ILi64EEEEEENS5_IJS17_SC_EEEEEEEvNS4_8identityENS4_18SM100_TMA_2SM_LOADES1B_vS1C_EENS_8epilogue10collective18CollectiveEpilogueINS1F_23Sm100TmaWarpSpecializedILi4ELi2ELi32ELb1ELb0EEEJNS5_IJS17_SG_SF_EEENS5_IJNSS_IS17_SC_EENSS_INS5_IJNSA_ILi32EEESB_EEENS5_IJSC_SF_EEEEEEEESI_SJ_SI_SJ_NS1F_6fusion15FusionCallbacksIS1J_NS1R_17LinearCombinationISI_fSI_fLNS_15FloatRoundStyleE2EEES1K_S1Q_JEEENS4_5SM1004TMEM4LOAD26SM100_TMEM_LOAD_32dp32b32xENS4_13SM90_TMA_LOADENS11_INS12_ILi2ELi4ELi3EEES15_NSS_INS5_IJS16_S1M_EEENS5_IJS1M_SC_EEEEEEENS4_39AutoVectorizingCopyWithAssumedAlignmentILi128EEENS4_14SM90_TMA_STOREES26_S28_S28_EEEvvEEEEvNT_6ParamsE) ;  /* 0xffffff50046c7950 */ /* 0x000fea0003c3ffff */
        .weak           $__internal_2_$__cuda_sm10x_tcgen05_guardrail_trap_unallocated_columns_being_dealloced
        .type           $__internal_2_$__cuda_sm10x_tcgen05_guardrail_trap_unallocated_columns_being_dealloced,@function
        .size           $__internal_2_$__cuda_sm10x_tcgen05_guardrail_trap_unallocated_columns_being_dealloced,(.L_x_199 - $__internal_2_$__cuda_sm10x_tcgen05_guardrail_trap_unallocated_columns_being_dealloced)
$__internal_2_$__cuda_sm10x_tcgen05_guardrail_trap_unallocated_columns_being_dealloced:
[----:B------:R-:W-:Y:S05]  /*ae50*/  BPT.TRAP 0x1 ;  /* 0x000000040000795c */ /* 0x000fea0000300000 */
[----:B------:R-:W-:-:S04]  /*ae60*/  HFMA2 R3, -RZ, RZ, 0, 0 ;  /* 0x00000000ff037431 */ /* 0x000fc800000001ff */
[----:B------:R-:W-:Y:S05]  /*ae70*/  RET.REL.NODEC R2 `(_ZN7cutlass13device_kernelINS_4gemm6kernel13GemmUniversalIN4cute5tupleIJiiiiEEENS1_10collective13CollectiveMmaINS1_35MainloopSm100TmaUmmaWarpSpecializedILi4ELi2ELi4ENS5_IJNS4_1CILi2EEESB_NSA_ILi1EEEEEEEENS5_IJNSA_ILi128EEENSA_ILi256EEESF_EEENS_6half_tENS5_IJlSC_lEEESI_SJ_NS4_8TiledMMAINS4_8MMA_AtomIJNS4_26SM100_MMA_F16BF16_2x1SM_SSISI_SI_fLi128ELi256ELNS4_4UMMA5MajorE0ELSO_0ELNSN_7ScaleInE0ELSP_0EEEEEENS4_6LayoutINS5_IJSC_SC_SC_EEENS5_IJNSA_ILi0EEESU_SU_EEEEENS5_IJNS4_10UnderscoreESX_SX_EEEEENS4_28SM100_TMA_2SM_LOAD_MULTICASTENS4_14ComposedLayoutINS4_7SwizzleILi3ELi4ELi3EEENS4_18smem_ptr_flag_bitsILi16EEENSS_INS5_IJNSA_ILi8EEENSA_ILi64EEEEEENS5_IJS17_SC_EEEEEEEvNS4_8identityENS4_18SM100_TMA_2SM_LOADES1B_vS1C_EENS_8epilogue10collective18CollectiveEpilogueINS1F_23Sm100TmaWarpSpecializedILi4ELi2ELi32ELb1ELb0EEEJNS5_IJS17_SG_SF_EEENS5_IJNSS_IS17_SC_EENSS_INS5_IJNSA_ILi32EEESB_EEENS5_IJSC_SF_EEEEEEEESI_SJ_SI_SJ_NS1F_6fusion15FusionCallbacksIS1J_NS1R_17LinearCombinationISI_fSI_fLNS_15FloatRoundStyleE2EEES1K_S1Q_JEEENS4_5SM1004TMEM4LOAD26SM100_TMEM_LOAD_32dp32b32xENS4_13SM90_TMA_LOADENS11_INS12_ILi2ELi4ELi3EEES15_NSS_INS5_IJS16_S1M_EEENS5_IJS1M_SC_EEEEEEENS4_39AutoVectorizingCopyWithAssumedAlignmentILi128EEENS4_14SM90_TMA_STOREES26_S28_S28_EEEvvEEEEvNT_6ParamsE) ;  /* 0xffffff5002607950 */ /* 0x000fea0003c3ffff */
.L_x_198:
[----:B------:R-:W-:-:S00]  /*ae80*/  BRA `(.L_x_198) ;  /* 0xfffffffc00fc7947 */ /* 0x000fc0000383ffff */
[----:B------:R-:W-:-:S00]  /*ae90*/  NOP ;  /* 0x0000000000007918 */ /* 0x000fc00000000000 */
        /* <DEDUP_REMOVED lines=14> */
.L_x_199:


//--------------------- .nv.global.init           --------------------------
	.section	.nv.global.init,"aw",@progbits
.nv.global.init:
	.type		$str$27,@object
	.size		$str$27,($str$28 - $str$27)
$str$27:
        /*0000*/ 	.byte	0x28, 0x61, 0x64, 0x64, 0x72, 0x65, 0x73, 0x73, 0x20, 0x26, 0x20, 0x6d, 0x61, 0x73, 0x6b, 0x29
        /*0010*/ 	.byte	0x20, 0x3d, 0x3d, 0x20, 0x30, 0x00
	.type		$str$28,@object
	.size		$str$28,($str$26 - $str$28)
$str$28:
        /*0016*/ 	.byte	0x2f, 0x74, 0x6d, 0x70, 0x2f, 0x63, 0x75, 0x74, 0x6c, 0x61, 0x73, 0x73, 0x5f, 0x73, 0x77, 0x65
        /*0026*/ 	.byte	0x65, 0x70, 0x5f, 0x73, 0x72, 0x63, 0x2f, 0x69, 0x6e, 0x63, 0x6c, 0x75, 0x64, 0x65, 0x2f, 0x63
        /*0036*/ 	.byte	0x75, 0x74, 0x65, 0x2f, 0x70, 0x6f, 0x69, 0x6e, 0x74, 0x65, 0x72, 0x5f, 0x66, 0x6c, 0x61, 0x67
        /*0046*/ 	.byte	0x67, 0x65, 0x64, 0x2e, 0x68, 0x70, 0x70, 0x00
	.type		$str$26,@object
	.size		$str$26,($str$25 - $str$26)
$str$26:
        /*004e*/ 	.byte	0x2f, 0x74, 0x6d, 0x70, 0x2f, 0x63, 0x75, 0x74, 0x6c, 0x61, 0x73, 0x73, 0x5f, 0x73, 0x77, 0x65
        /*005e*/ 	.byte	0x65, 0x70, 0x5f, 0x73, 0x72, 0x63, 0x2f, 0x69, 0x6e, 0x63, 0x6c, 0x75, 0x64, 0x65, 0x2f, 0x63
        /*006e*/ 	.byte	0x75, 0x74, 0x65, 0x2f, 0x61, 0x74, 0x6f, 0x6d, 0x2f, 0x63, 0x6f, 0x70, 0x79, 0x5f, 0x74, 0x72
        /*007e*/ 	.byte	0x61, 0x69, 0x74, 0x73, 0x5f, 0x73, 0x6d, 0x31, 0x30, 0x30, 0x2e, 0x68, 0x70, 0x70, 0x00
	.type		$str$25,@object
	.size		$str$25,(__unnamed_1 - $str$25)
$str$25:
        /*008d*/ 	.byte	0x28, 0x28, 0x75, 0x69, 0x6e, 0x74, 0x33, 0x32, 0x5f, 0x74, 0x28, 0x74, 0x68, 0x72, 0x65, 0x61
        /*009d*/ 	.byte	0x64, 0x49, 0x64, 0x78, 0x2e, 0x78, 0x29, 0x20, 0x2f, 0x20, 0x33, 0x32, 0x29, 0x20, 0x25, 0x20
        /*00ad*/ 	.byte	0x34, 0x29, 0x20, 0x3d, 0x3d, 0x20, 0x28, 0x28, 0x28, 0x74, 0x6d, 0x65, 0x6d, 0x5f, 0x61, 0x64
        /*00bd*/ 	.byte	0x64, 0x72, 0x20, 0x3e, 0x3e, 0x20, 0x31, 0x36, 0x29, 0x20, 0x2f, 0x20, 0x33, 0x32, 0x29, 0x20
        /*00cd*/ 	.byte	0x25, 0x20, 0x34, 0x29, 0x00
	.type		__unnamed_1,@object
	.size		__unnamed_1,(__unnamed_2 - __unnamed_1)
__unnamed_1:
        /*00d2*/ 	.byte	0x61, 0x75, 0x74, 0x6f, 0x20, 0x63, 0x75, 0x74, 0x65, 0x3a, 0x3a, 0x61, 0x73, 0x5f, 0x70, 0x6f
        /* <DEDUP_REMOVED lines=24> */
        /*0262*/ 	.byte	0x39, 0x36, 0x3e, 0x3e, 0x3e, 0x3e, 0x5d, 0x00
	.type		__unnamed_2,@object
	.size		__unnamed_2,(.L_2 - __unnamed_2)
__unnamed_2:
        /* <DEDUP_REMOVED lines=42> */
        /*050a*/ 	.byte	0x3e, 0x3e, 0x5d, 0x00
.L_2:


//--------------------- .nv.shared._ZN7cutlass13device_kernelINS_4gemm6kernel13GemmUniversalIN4cute5tupleIJiiiiEEENS1_10collective13CollectiveMmaINS1_35MainloopSm100TmaUmmaWarpSpecializedILi4ELi2ELi4ENS5_IJNS4_1CILi2EEESB_NSA_ILi1EEEEEEEENS5_IJNSA_ILi128EEENSA_ILi256EEESF_EEENS_6half_tENS5_IJlSC_lEEESI_SJ_NS4_8TiledMMAINS4_8MMA_AtomIJNS4_26SM100_MMA_F16BF16_2x1SM_SSISI_SI_fLi128ELi256ELNS4_4UMMA5MajorE0ELSO_0ELNSN_7ScaleInE0ELSP_0EEEEEENS4_6LayoutINS5_IJSC_SC_SC_EEENS5_IJNSA_ILi0EEESU_SU_EEEEENS5_IJNS4_10UnderscoreESX_SX_EEEEENS4_28SM100_TMA_2SM_LOAD_MULTICASTENS4_14ComposedLayoutINS4_7SwizzleILi3ELi4ELi3EEENS4_18smem_ptr_flag_bitsILi16EEENSS_INS5_IJNSA_ILi8EEENSA_ILi64EEEEEENS5_IJS17_SC_EEEEEEEvNS4_8identityENS4_18SM100_TMA_2SM_LOADES1B_vS1C_EENS_8epilogue10collective18CollectiveEpilogueINS1F_23Sm100TmaWarpSpecializedILi4ELi2ELi32ELb1ELb0EEEJNS5_IJS17_SG_SF_EEENS5_IJNSS_IS17_SC_EENSS_INS5_IJNSA_ILi32EEESB_EEENS5_IJSC_SF_EEEEEEEESI_SJ_SI_SJ_NS1F_6fusion15FusionCallbacksIS1J_NS1R_17LinearCombinationISI_fSI_fLNS_15FloatRoundStyleE2EEES1K_S1Q_JEEENS4_5SM1004TMEM4LOAD26SM100_TMEM_LOAD_32dp32b32xENS4_13SM90_TMA_LOADENS11_INS12_ILi2ELi4ELi3EEES15_NSS_INS5_IJS16_S1M_EEENS5_IJS1M_SC_EEEEEEENS4_39AutoVectorizingCopyWithAssumedAlignmentILi128EEENS4_14SM90_TMA_STOREES26_S28_S28_EEEvvEEEEvNT_6ParamsE --------------------------
	.section	.nv.shared._ZN7cutlass13device_kernelINS_4gemm6kernel13GemmUniversalIN4cute5tupleIJiiiiEEENS1_10collective13CollectiveMmaINS1_35MainloopSm100TmaUmmaWarpSpecializedILi4ELi2ELi4ENS5_IJNS4_1CILi2EEESB_NSA_ILi1EEEEEEEENS5_IJNSA_ILi128EEENSA_ILi256EEESF_EEENS_6half_tENS5_IJlSC_lEEESI_SJ_NS4_8TiledMMAINS4_8MMA_AtomIJNS4_26SM100_MMA_F16BF16_2x1SM_SSISI_SI_fLi128ELi256ELNS4_4UMMA5MajorE0ELSO_0ELNSN_7ScaleInE0ELSP_0EEEEEENS4_6LayoutINS5_IJSC_SC_SC_EEENS5_IJNSA_ILi0EEESU_SU_EEEEENS5_IJNS4_10UnderscoreESX_SX_EEEEENS4_28SM100_TMA_2SM_LOAD_MULTICASTENS4_14ComposedLayoutINS4_7SwizzleILi3ELi4ELi3EEENS4_18smem_ptr_flag_bitsILi16EEENSS_INS5_IJNSA_ILi8EEENSA_ILi64EEEEEENS5_IJS17_SC_EEEEEEEvNS4_8identityENS4_18SM100_TMA_2SM_LOADES1B_vS1C_EENS_8epilogue10collective18CollectiveEpilogueINS1F_23Sm100TmaWarpSpecializedILi4ELi2ELi32ELb1ELb0EEEJNS5_IJS17_SG_SF_EEENS5_IJNSS_IS17_SC_EENSS_INS5_IJNSA_ILi32EEESB_EEENS5_IJSC_SF_EEEEEEEESI_SJ_SI_SJ_NS1F_6fusion15FusionCallbacksIS1J_NS1R_17LinearCombinationISI_fSI_fLNS_15FloatRoundStyleE2EEES1K_S1Q_JEEENS4_5SM1004TMEM4LOAD26SM100_TMEM_LOAD_32dp32b32xENS4_13SM90_TMA_LOADENS11_INS12_ILi2ELi4ELi3EEES15_NSS_INS5_IJS16_S1M_EEENS5_IJS1M_SC_EEEEEEENS4_39AutoVectorizingCopyWithAssumedAlignmentILi128EEENS4_14SM90_TMA_STOREES26_S28_S28_EEEvvEEEEvNT_6ParamsE,"aw",@nobits
	.sectionflags	@""
	.align	16
	.zero		1024


//--------------------- .nv.shared.reserved.0     --------------------------
	.section	.nv.shared.reserved.0,"aw",@nobits
	.weak		__nv_reservedSMEM_offset_0_alias
	.size		__nv_reservedSMEM_offset_0_alias, 0, 64
	.other		__nv_reservedSMEM_offset_0_alias,@"STO_CUDA_RESERVED_SHARED STV_DEFAULT"
__nv_reservedSMEM_offset_0_alias:
	.zero		0
.nv.shared.reserved.0:
	.zero		64
	.weak		__nv_reservedSMEM_tcgen05_partition
	.type		__nv_reservedSMEM_tcgen05_partition,@object
	.size		__nv_reservedSMEM_tcgen05_partition,(.L_0 - __nv_reservedSMEM_tcgen05_partition)
__nv_reservedSMEM_tcgen05_partition:
	.zero		32
.L_0:


//--------------------- .nv.global                --------------------------
	.section	.nv.global,"aw",@nobits
.nv.global:
	.type		_ZN39_INTERNAL_07db72e1_4_k_cu_7d458910_66094cute1_E,@object
	.size		_ZN39_INTERNAL_07db72e1_4_k_cu_7d458910_66094cute1_E,(_ZN39_INTERNAL_07db72e1_4_k_cu_7d458910_66094cuda3std3__45__cpo6cbeginE - _ZN39_INTERNAL_07db72e1_4_k_cu_7d458910_66094cute1_E)
_ZN39_INTERNAL_07db72e1_4_k_cu_7d458910_66094cute1_E:
	.zero		1
	.type		_ZN39_INTERNAL_07db72e1_4_k_cu_7d458910_66094cuda3std3__45__cpo6cbeginE,@object
	.size		_ZN39_INTERNAL_07db72e1_4_k_cu_7d458910_66094cuda3std3__45__cpo6cbeginE,(_ZN39_INTERNAL_07db72e1_4_k_cu_7d458910_66094cuda3std3__48in_placeE - _ZN39_INTERNAL_07db72e1_4_k_cu_7d458910_66094cuda3std3__45__cpo6cbeginE)
_ZN39_INTERNAL_07db72e1_4_k_cu_7d458910_66094cuda3std3__45__cpo6cbeginE:
	.zero		1
	.type		_ZN39_INTERNAL_07db72e1_4_k_cu_7d458910_66094cuda3std3__48in_placeE,@object
	.size		_ZN39_INTERNAL_07db72e1_4_k_cu_7d458910_66094cuda3std3__48in_placeE,(_ZN39_INTERNAL_07db72e1_4_k_cu_7d458910_66094cuda3std6ranges3__45__cpo9iter_moveE - _ZN39_INTERNAL_07db72e1_4_k_cu_7d458910_66094cuda3std3__48in_placeE)
_ZN39_INTERNAL_07db72e1_4_k_cu_7d458910_66094cuda3std3__48in_placeE:
	.zero		1
	.type		_ZN39_INTERNAL_07db72e1_4_k_cu_7d458910_66094cuda3std6ranges3__45__cpo9iter_moveE,@object
	.size		_ZN39_INTERNAL_07db72e1_4_k_cu_7d458910_66094cuda3std6ranges3__45__cpo9iter_moveE,(_ZN39_INTERNAL_07db72e1_4_k_cu_7d458910_66094cuda3std3__45__cpo5beginE - _ZN39_INTERNAL_07db72e1_4_k_cu_7d458910_66094cuda3std6ranges3__45__cpo9iter_moveE)
_ZN39_INTERNAL_07db72e1_4_k_cu_7d458910_66094cuda3std6ranges3__45__cpo9iter_moveE:
	.zero		1
	.type		_ZN39_INTERNAL_07db72e1_4_k_cu_7d458910_66094cuda3std3__45__cpo5beginE,@object
	.size		_ZN39_INTERNAL_07db72e1_4_k_cu_7d458910_66094cuda3std3__45__cpo5beginE,(_ZN39_INTERNAL_07db72e1_4_k_cu_7d458910_66094cuda3std3__441_GLOBAL__N__07db72e1_4_k_cu_7d458910_66096ignoreE - _ZN39_INTERNAL_07db72e1_4_k_cu_7d458910_66094cuda3std3__45__cpo5beginE)
_ZN39_INTERNAL_07db72e1_4_k_cu_7d458910_66094cuda3std3__45__cpo5beginE:
	.zero		1
	.type		_ZN39_INTERNAL_07db72e1_4_k_cu_7d458910_66094cuda3std3__441_GLOBAL__N__07db72e1_4_k_cu_7d458910_66096ignoreE,@object
	.size		_ZN39_INTERNAL_07db72e1_4_k_cu_7d458910_66094cuda3std3__441_GLOBAL__N__07db72e1_4_k_cu_7d458910_66096ignoreE,(_ZN39_INTERNAL_07db72e1_4_k_cu_7d458910_66094cute7productE - _ZN39_INTERNAL_07db72e1_4_k_cu_7d458910_66094cuda3std3__441_GLOBAL__N__07db72e1_4_k_cu_7d458910_66096ignoreE)
_ZN39_INTERNAL_07db72e1_4_k_cu_7d458910_66094cuda3std3__441_GLOBAL__N__07db72e1_4_k_cu_7d458910_66096ignoreE:
	.zero		1
	.type		_ZN39_INTERNAL_07db72e1_4_k_cu_7d458910_66094cute7productE,@object
	.size		_ZN39_INTERNAL_07db72e1_4_k_cu_7d458910_66094cute7productE,(_ZN39_INTERNAL_07db72e1_4_k_cu_7d458910_66094cuda3std3__45__cpo3endE - _ZN39_INTERNAL_07db72e1_4_k_cu_7d458910_66094cute7productE)
_ZN39_INTERNAL_07db72e1_4_k_cu_7d458910_66094cute7productE:
	.zero		1
	.type		_ZN39_INTERNAL_07db72e1_4_k_cu_7d458910_66094cuda3std3__45__cpo3endE,@object
	.size		_ZN39_INTERNAL_07db72e1_4_k_cu_7d458910_66094cuda3std3__45__cpo3endE,(_ZN39_INTERNAL_07db72e1_4_k_cu_7d458910_66094cuda3std3__419piecewise_constructE - _ZN39_INTERNAL_07db72e1_4_k_cu_7d458910_66094cuda3std3__45__cpo3endE)
_ZN39_INTERNAL_07db72e1_4_k_cu_7d458910_66094cuda3std3__45__cpo3endE:
	.zero		1
	.type		_ZN39_INTERNAL_07db72e1_4_k_cu_7d458910_66094cuda3std3__419piecewise_constructE,@object
	.size		_ZN39_INTERNAL_07db72e1_4_k_cu_7d458910_66094cuda3std3__419piecewise_constructE,(_ZN39_INTERNAL_07db72e1_4_k_cu_7d458910_66094cuda3std3__45__cpo4cendE - _ZN39_INTERNAL_07db72e1_4_k_cu_7d458910_66094cuda3std3__419piecewise_constructE)
_ZN39_INTERNAL_07db72e1_4_k_cu_7d458910_66094cuda3std3__419piecewise_constructE:
	.zero		1
	.type		_ZN39_INTERNAL_07db72e1_4_k_cu_7d458910_66094cuda3std3__45__cpo4cendE,@object
	.size		_ZN39_INTERNAL_07db72e1_4_k_cu_7d458910_66094cuda3std3__45__cpo4cendE,(_ZN39_INTERNAL_07db72e1_4_k_cu_7d458910_66094cuda3std6ranges3__45__cpo4swapE - _ZN39_INTERNAL_07db72e1_4_k_cu_7d458910_66094cuda3std3__45__cpo4cendE)
_ZN39_INTERNAL_07db72e1_4_k_cu_7d458910_66094cuda3std3__45__cpo4cendE:
	.zero		1
	.type		_ZN39_INTERNAL_07db72e1_4_k_cu_7d458910_66094cuda3std6ranges3__45__cpo4swapE,@object
	.size		_ZN39_INTERNAL_07db72e1_4_k_cu_7d458910_66094cuda3std6ranges3__45__cpo4swapE,(.L_10 - _ZN39_INTERNAL_07db72e1_4_k_cu_7d458910_66094cuda3std6ranges3__45__cpo4swapE)
_ZN39_INTERNAL_07db72e1_4_k_cu_7d458910_66094cuda3std6ranges3__45__cpo4swapE:
	.zero		1
.L_10:


//--------------------- .nv.constant0._ZN7cutlass13device_kernelINS_4gemm6kernel13GemmUniversalIN4cute5tupleIJiiiiEEENS1_10collective13CollectiveMmaINS1_35MainloopSm100TmaUmmaWarpSpecializedILi4ELi2ELi4ENS5_IJNS4_1CILi2EEESB_NSA_ILi1EEEEEEEENS5_IJNSA_ILi128EEENSA_ILi256EEESF_EEENS_6half_tENS5_IJlSC_lEEESI_SJ_NS4_8TiledMMAINS4_8MMA_AtomIJNS4_26SM100_MMA_F16BF16_2x1SM_SSISI_SI_fLi128ELi256ELNS4_4UMMA5MajorE0ELSO_0ELNSN_7ScaleInE0ELSP_0EEEEEENS4_6LayoutINS5_IJSC_SC_SC_EEENS5_IJNSA_ILi0EEESU_SU_EEEEENS5_IJNS4_10UnderscoreESX_SX_EEEEENS4_28SM100_TMA_2SM_LOAD_MULTICASTENS4_14ComposedLayoutINS4_7SwizzleILi3ELi4ELi3EEENS4_18smem_ptr_flag_bitsILi16EEENSS_INS5_IJNSA_ILi8EEENSA_ILi64EEEEEENS5_IJS17_SC_EEEEEEEvNS4_8identityENS4_18SM100_TMA_2SM_LOADES1B_vS1C_EENS_8epilogue10collective18CollectiveEpilogueINS1F_23Sm100TmaWarpSpecializedILi4ELi2ELi32ELb1ELb0EEEJNS5_IJS17_SG_SF_EEENS5_IJNSS_IS17_SC_EENSS_INS5_IJNSA_ILi32EEESB_EEENS5_IJSC_SF_EEEEEEEESI_SJ_SI_SJ_NS1F_6fusion15FusionCallbacksIS1J_NS1R_17LinearCombinationISI_fSI_fLNS_15FloatRoundStyleE2EEES1K_S1Q_JEEENS4_5SM1004TMEM4LOAD26SM100_TMEM_LOAD_32dp32b32xENS4_13SM90_TMA_LOADENS11_INS12_ILi2ELi4ELi3EEES15_NSS_INS5_IJS16_S1M_EEENS5_IJS1M_SC_EEEEEEENS4_39AutoVectorizingCopyWithAssumedAlignmentILi128EEENS4_14SM90_TMA_STOREES26_S28_S28_EEEvvEEEEvNT_6ParamsE --------------------------
	.section	.nv.constant0._ZN7cutlass13device_kernelINS_4gemm6kernel13GemmUniversalIN4cute5tupleIJiiiiEEENS1_10collective13CollectiveMmaINS1_35MainloopSm100TmaUmmaWarpSpecializedILi4ELi2ELi4ENS5_IJNS4_1CILi2EEESB_NSA_ILi1EEEEEEEENS5_IJNSA_ILi128EEENSA_ILi256EEESF_EEENS_6half_tENS5_IJlSC_lEEESI_SJ_NS4_8TiledMMAINS4_8MMA_AtomIJNS4_26SM100_MMA_F16BF16_2x1SM_SSISI_SI_fLi128ELi256ELNS4_4UMMA5MajorE0ELSO_0ELNSN_7ScaleInE0ELSP_0EEEEEENS4_6LayoutINS5_IJSC_SC_SC_EEENS5_IJNSA_ILi0EEESU_SU_EEEEENS5_IJNS4_10UnderscoreESX_SX_EEEEENS4_28SM100_TMA_2SM_LOAD_MULTICASTENS4_14ComposedLayoutINS4_7SwizzleILi3ELi4ELi3EEENS4_18smem_ptr_flag_bitsILi16EEENSS_INS5_IJNSA_ILi8EEENSA_ILi64EEEEEENS5_IJS17_SC_EEEEEEEvNS4_8identityENS4_18SM100_TMA_2SM_LOADES1B_vS1C_EENS_8epilogue10collective18CollectiveEpilogueINS1F_23Sm100TmaWarpSpecializedILi4ELi2ELi32ELb1ELb0EEEJNS5_IJS17_SG_SF_EEENS5_IJNSS_IS17_SC_EENSS_INS5_IJNSA_ILi32EEESB_EEENS5_IJSC_SF_EEEEEEEESI_SJ_SI_SJ_NS1F_6fusion15FusionCallbacksIS1J_NS1R_17LinearCombinationISI_fSI_fLNS_15FloatRoundStyleE2EEES1K_S1Q_JEEENS4_5SM1004TMEM4LOAD26SM100_TMEM_LOAD_32dp32b32xENS4_13SM90_TMA_LOADENS11_INS12_ILi2ELi4ELi3EEES15_NSS_INS5_IJS16_S1M_EEENS5_IJS1M_SC_EEEEEEENS4_39AutoVectorizingCopyWithAssumedAlignmentILi128EEENS4_14SM90_TMA_STOREES26_S28_S28_EEEvvEEEEvNT_6ParamsE,"a",@progbits
	.sectionflags	@""
	.align	4
.nv.constant0._ZN7cutlass13device_kernelINS_4gemm6kernel13GemmUniversalIN4cute5tupleIJiiiiEEENS1_10collective13CollectiveMmaINS1_35MainloopSm100TmaUmmaWarpSpecializedILi4ELi2ELi4ENS5_IJNS4_1CILi2EEESB_NSA_ILi1EEEEEEEENS5_IJNSA_ILi128EEENSA_ILi256EEESF_EEENS_6half_tENS5_IJlSC_lEEESI_SJ_NS4_8TiledMMAINS4_8MMA_AtomIJNS4_26SM100_MMA_F16BF16_2x1SM_SSISI_SI_fLi128ELi256ELNS4_4UMMA5MajorE0ELSO_0ELNSN_7ScaleInE0ELSP_0EEEEEENS4_6LayoutINS5_IJSC_SC_SC_EEENS5_IJNSA_ILi0EEESU_SU_EEEEENS5_IJNS4_10UnderscoreESX_SX_EEEEENS4_28SM100_TMA_2SM_LOAD_MULTICASTENS4_14ComposedLayoutINS4_7SwizzleILi3ELi4ELi3EEENS4_18smem_ptr_flag_bitsILi16EEENSS_INS5_IJNSA_ILi8EEENSA_ILi64EEEEEENS5_IJS17_SC_EEEEEEEvNS4_8identityENS4_18SM100_TMA_2SM_LOADES1B_vS1C_EENS_8epilogue10collective18CollectiveEpilogueINS1F_23Sm100TmaWarpSpecializedILi4ELi2ELi32ELb1ELb0EEEJNS5_IJS17_SG_SF_EEENS5_IJNSS_IS17_SC_EENSS_INS5_IJNSA_ILi32EEESB_EEENS5_IJSC_SF_EEEEEEEESI_SJ_SI_SJ_NS1F_6fusion15FusionCallbacksIS1J_NS1R_17LinearCombinationISI_fSI_fLNS_15FloatRoundStyleE2EEES1K_S1Q_JEEENS4_5SM1004TMEM4LOAD26SM100_TMEM_LOAD_32dp32b32xENS4_13SM90_TMA_LOADENS11_INS12_ILi2ELi4ELi3EEES15_NSS_INS5_IJS16_S1M_EEENS5_IJS1M_SC_EEEEEEENS4_39AutoVectorizingCopyWithAssumedAlignmentILi128EEENS4_14SM90_TMA_STOREES26_S28_S28_EEEvvEEEEvNT_6ParamsE:
	.zero		2944


//--------------------- SYMBOLS --------------------------

	.type		.nv.reservedSmem.offset0,@object
	.size		.nv.reservedSmem.offset0,0x4
	.type		.nv.reservedSmem.cap,@object
	.size		.nv.reservedSmem.cap,0x4
	.type		__assertfail,@function
